def attn_fwd(
    Q,
    K,
    V,
    Out,
    Lse,
    sm_scale,
    stride_qz,
    stride_qh,
    stride_qm,
    stride_qk,
    stride_kz,
    stride_kh,
    stride_kn,
    stride_kk,
    stride_vz,
    stride_vh,
    stride_vn,
    stride_vk,
    stride_oz,
    stride_oh,
    stride_om,
    stride_ok,
    seqlen_q,
    seqlen_k,
    BLOCK_M: tl.constexpr,
    BLOCK_N: tl.constexpr,
    HEAD_DIM: tl.constexpr,
    CAUSAL: tl.constexpr,
):
    start_m = tl.program_id(0)
    off_hz = tl.program_id(1)
    q_off = off_hz * stride_qh
    k_off = off_hz * stride_kh
    v_off = off_hz * stride_vh
    offs_m = start_m * BLOCK_M + tl.arange(0, BLOCK_M)
    offs_d = tl.arange(0, HEAD_DIM)
    offs_n = tl.arange(0, BLOCK_N)
    q_ptrs = Q + q_off + offs_m[:, None] * stride_qm + offs_d[None, :] * stride_qk
    k_ptrs = K + k_off + offs_d[:, None] * stride_kk + offs_n[None, :] * stride_kn
    v_ptrs = V + v_off + offs_n[:, None] * stride_vn + offs_d[None, :] * stride_vk
    m_i = tl.full([BLOCK_M], float("-inf"), dtype=tl.float32)
    l_i = tl.zeros([BLOCK_M], dtype=tl.float32) + 1.0
    acc = tl.zeros([BLOCK_M, HEAD_DIM], dtype=tl.float32)
    q = tl.load(q_ptrs)
    acc, l_i, m_i = _attn_fwd_inner(
        acc,
        l_i,
        m_i,
        q,
        k_ptrs,
        v_ptrs,
        sm_scale,
        stride_kn,
        stride_vn,
        start_m,
        seqlen_k,
        BLOCK_M,
        BLOCK_N,
        HEAD_DIM,
        CAUSAL,
    )
    acc = acc / l_i[:, None]
    lse = m_i + tl.math.log2(l_i) / 1.4426950408889634
    o_ptrs = (
        Out
        + off_hz * stride_oh
        + offs_m[:, None] * stride_om
        + offs_d[None, :] * stride_ok
    )
    tl.store(o_ptrs, acc.to(Out.dtype.element_ty))
    tl.store(Lse + off_hz * seqlen_q + offs_m, lse)

# config = {"BLOCK_M": 256, "BLOCK_N": 64, "HEAD_DIM": 16, "arch": "sm_80", "causal": false, "dtype": "fp16", "num_stages": 3, "num_warps": 16}
# arch = sm_80


// ===== COMPILED SASS (sm_80) =====

	.target	sm_80

	.elftype	@"ET_EXEC"


//--------------------- .note.nv.tkinfo           --------------------------
	.section	.note.nv.tkinfo,"",@"SHT_NOTE"
	.sectionflags	@"SHF_NOTE_NV_TKINFO"
	.tkinfo
        /*0018*/ 	.word	0x00000002
        /*0030*/ 	.string	""
        /*0030*/ 	.string	"ptxas"
        /*0030*/ 	.string	"Cuda compilation tools, release 13.0, V13.0.88"
        /*0030*/ 	.string	"Build cuda_13.0.r13.0/compiler.36424714_0"
        /*0030*/ 	.string	"-v  -suppress-debug-info  -lineinfo  -arch sm_80 "



//--------------------- .note.nv.cuinfo           --------------------------
	.section	.note.nv.cuinfo,"",@"SHT_NOTE"
	.sectionflags	@"SHF_NOTE_NV_CUINFO"
        /*0018*/ 	.short	0x0002
        /*001a*/ 	.short	0x0050
        /*001c*/ 	.short	0x0082
	.zero		2


//--------------------- .nv.info                  --------------------------
	.section	.nv.info,"",@"SHT_CUDA_INFO"
	.align	4


	//----- nvinfo : EIATTR_REGCOUNT
	.align		4
        /*0000*/ 	.byte	0x04, 0x2f
        /*0002*/ 	.short	(.L_2 - .L_1)
	.align		4
.L_1:
        /*0004*/ 	.word	index@(attn_fwd)
        /*0008*/ 	.word	0x00000057


	//----- nvinfo : EIATTR_FRAME_SIZE
	.align		4
.L_2:
        /*000c*/ 	.byte	0x04, 0x11
        /*000e*/ 	.short	(.L_4 - .L_3)
	.align		4
.L_3:
        /*0010*/ 	.word	index@(attn_fwd)
        /*0014*/ 	.word	0x00000000


	//----- nvinfo : EIATTR_MIN_STACK_SIZE
	.align		4
.L_4:
        /*0018*/ 	.byte	0x04, 0x12
        /*001a*/ 	.short	(.L_6 - .L_5)
	.align		4
.L_5:
        /*001c*/ 	.word	index@(attn_fwd)
        /*0020*/ 	.word	0x00000000
.L_6:


//--------------------- .nv.info.attn_fwd         --------------------------
	.section	.nv.info.attn_fwd,"",@"SHT_CUDA_INFO"
	.sectionflags	@""
	.align	4


	//----- nvinfo : EIATTR_CUDA_API_VERSION
	.align		4
        /*0000*/ 	.byte	0x04, 0x37
        /*0002*/ 	.short	(.L_8 - .L_7)
.L_7:
        /*0004*/ 	.word	0x00000082


	//----- nvinfo : EIATTR_SW2861232_WAR
	.align		4
.L_8:
        /*0008*/ 	.byte	0x01, 0x35
	.zero		2


	//----- nvinfo : EIATTR_PARAM_CBANK
	.align		4
        /*000c*/ 	.byte	0x04, 0x0a
        /*000e*/ 	.short	(.L_10 - .L_9)
	.align		4
.L_9:
        /*0010*/ 	.word	index@(.nv.constant0.attn_fwd)
        /*0014*/ 	.short	0x0160
        /*0016*/ 	.short	0x0088


	//----- nvinfo : EIATTR_CBANK_PARAM_SIZE
	.align		4
.L_10:
        /*0018*/ 	.byte	0x03, 0x19
        /*001a*/ 	.short	0x0088


	//----- nvinfo : EIATTR_KPARAM_INFO
	.align		4
        /*001c*/ 	.byte	0x04, 0x17
        /*001e*/ 	.short	(.L_12 - .L_11)
.L_11:
        /*0020*/ 	.word	0x00000000
        /*0024*/ 	.short	0x0019
        /*0026*/ 	.short	0x0080
        /*0028*/ 	.byte	0x00, 0xf4, 0x21, 0x00


	//----- nvinfo : EIATTR_KPARAM_INFO
	.align		4
.L_12:
        /*002c*/ 	.byte	0x04, 0x17
        /*002e*/ 	.short	(.L_14 - .L_13)
.L_13:
        /*0030*/ 	.word	0x00000000
        /*0034*/ 	.short	0x0018
        /*0036*/ 	.short	0x0078
        /*0038*/ 	.byte	0x00, 0xf4, 0x21, 0x00


	//----- nvinfo : EIATTR_KPARAM_INFO
	.align		4
.L_14:
        /*003c*/ 	.byte	0x04, 0x17
        /*003e*/ 	.short	(.L_16 - .L_15)
.L_15:
        /*0040*/ 	.word	0x00000000
        /*0044*/ 	.short	0x0017
        /*0046*/ 	.short	0x0070
        /*0048*/ 	.byte	0x00, 0xf0, 0x11, 0x00


	//----- nvinfo : EIATTR_KPARAM_INFO
	.align		4
.L_16:
        /*004c*/ 	.byte	0x04, 0x17
        /*004e*/ 	.short	(.L_18 - .L_17)
.L_17:
        /*0050*/ 	.word	0x00000000
        /*0054*/ 	.short	0x0016
        /*0056*/ 	.short	0x006c
        /*0058*/ 	.byte	0x00, 0xf0, 0x11, 0x00


	//----- nvinfo : EIATTR_KPARAM_INFO
	.align		4
.L_18:
        /*005c*/ 	.byte	0x04, 0x17
        /*005e*/ 	.short	(.L_20 - .L_19)
.L_19:
        /*0060*/ 	.word	0x00000000
        /*0064*/ 	.short	0x0015
        /*0066*/ 	.short	0x0068
        /*0068*/ 	.byte	0x00, 0xf0, 0x11, 0x00


	//----- nvinfo : EIATTR_KPARAM_INFO
	.align		4
.L_20:
        /*006c*/ 	.byte	0x04, 0x17
        /*006e*/ 	.short	(.L_22 - .L_21)
.L_21:
        /*0070*/ 	.word	0x00000000
        /*0074*/ 	.short	0x0014
        /*0076*/ 	.short	0x0064
        /*0078*/ 	.byte	0x00, 0xf0, 0x11, 0x00


	//----- nvinfo : EIATTR_KPARAM_INFO
	.align		4
.L_22:
        /*007c*/ 	.byte	0x04, 0x17
        /*007e*/ 	.short	(.L_24 - .L_23)
.L_23:
        /*0080*/ 	.word	0x00000000
        /*0084*/ 	.short	0x0013
        /*0086*/ 	.short	0x0060
        /*0088*/ 	.byte	0x00, 0xf0, 0x11, 0x00


	//----- nvinfo : EIATTR_KPARAM_INFO
	.align		4
.L_24:
        /*008c*/ 	.byte	0x04, 0x17
        /*008e*/ 	.short	(.L_26 - .L_25)
.L_25:
        /*0090*/ 	.word	0x00000000
        /*0094*/ 	.short	0x0012
        /*0096*/ 	.short	0x005c
        /*0098*/ 	.byte	0x00, 0xf0, 0x11, 0x00


	//----- nvinfo : EIATTR_KPARAM_INFO
	.align		4
.L_26:
        /*009c*/ 	.byte	0x04, 0x17
        /*009e*/ 	.short	(.L_28 - .L_27)
.L_27:
        /*00a0*/ 	.word	0x00000000
        /*00a4*/ 	.short	0x0011
        /*00a6*/ 	.short	0x0058
        /*00a8*/ 	.byte	0x00, 0xf0, 0x11, 0x00


	//----- nvinfo : EIATTR_KPARAM_INFO
	.align		4
.L_28:
        /*00ac*/ 	.byte	0x04, 0x17
        /*00ae*/ 	.short	(.L_30 - .L_29)
.L_29:
        /*00b0*/ 	.word	0x00000000
        /*00b4*/ 	.short	0x0010
        /*00b6*/ 	.short	0x0054
        /*00b8*/ 	.byte	0x00, 0xf0, 0x11, 0x00


	//----- nvinfo : EIATTR_KPARAM_INFO
	.align		4
.L_30:
        /*00bc*/ 	.byte	0x04, 0x17
        /*00be*/ 	.short	(.L_32 - .L_31)
.L_31:
        /*00c0*/ 	.word	0x00000000
        /*00c4*/ 	.short	0x000f
        /*00c6*/ 	.short	0x0050
        /*00c8*/ 	.byte	0x00, 0xf0, 0x11, 0x00


	//----- nvinfo : EIATTR_KPARAM_INFO
	.align		4
.L_32:
        /*00cc*/ 	.byte	0x04, 0x17
        /*00ce*/ 	.short	(.L_34 - .L_33)
.L_33:
        /*00d0*/ 	.word	0x00000000
        /*00d4*/ 	.short	0x000e
        /*00d6*/ 	.short	0x004c
        /*00d8*/ 	.byte	0x00, 0xf0, 0x11, 0x00


	//----- nvinfo : EIATTR_KPARAM_INFO
	.align		4
.L_34:
        /*00dc*/ 	.byte	0x04, 0x17
        /*00de*/ 	.short	(.L_36 - .L_35)
.L_35:
        /*00e0*/ 	.word	0x00000000
        /*00e4*/ 	.short	0x000d
        /*00e6*/ 	.short	0x0048
        /*00e8*/ 	.byte	0x00, 0xf0, 0x11, 0x00


	//----- nvinfo : EIATTR_KPARAM_INFO
	.align		4
.L_36:
        /*00ec*/ 	.byte	0x04, 0x17
        /*00ee*/ 	.short	(.L_38 - .L_37)
.L_37:
        /*00f0*/ 	.word	0x00000000
        /*00f4*/ 	.short	0x000c
        /*00f6*/ 	.short	0x0044
        /*00f8*/ 	.byte	0x00, 0xf0, 0x11, 0x00


	//----- nvinfo : EIATTR_KPARAM_INFO
	.align		4
.L_38:
        /*00fc*/ 	.byte	0x04, 0x17
        /*00fe*/ 	.short	(.L_40 - .L_39)
.L_39:
        /*0100*/ 	.word	0x00000000
        /*0104*/ 	.short	0x000b
        /*0106*/ 	.short	0x0040
        /*0108*/ 	.byte	0x00, 0xf0, 0x11, 0x00


	//----- nvinfo : EIATTR_KPARAM_INFO
	.align		4
.L_40:
        /*010c*/ 	.byte	0x04, 0x17
        /*010e*/ 	.short	(.L_42 - .L_41)
.L_41:
        /*0110*/ 	.word	0x00000000
        /*0114*/ 	.short	0x000a
        /*0116*/ 	.short	0x003c
        /*0118*/ 	.byte	0x00, 0xf0, 0x11, 0x00


	//----- nvinfo : EIATTR_KPARAM_INFO
	.align		4
.L_42:
        /*011c*/ 	.byte	0x04, 0x17
        /*011e*/ 	.short	(.L_44 - .L_43)
.L_43:
        /*0120*/ 	.word	0x00000000
        /*0124*/ 	.short	0x0009
        /*0126*/ 	.short	0x0038
        /*0128*/ 	.byte	0x00, 0xf0, 0x11, 0x00


	//----- nvinfo : EIATTR_KPARAM_INFO
	.align		4
.L_44:
        /*012c*/ 	.byte	0x04, 0x17
        /*012e*/ 	.short	(.L_46 - .L_45)
.L_45:
        /*0130*/ 	.word	0x00000000
        /*0134*/ 	.short	0x0008
        /*0136*/ 	.short	0x0034
        /*0138*/ 	.byte	0x00, 0xf0, 0x11, 0x00


	//----- nvinfo : EIATTR_KPARAM_INFO
	.align		4
.L_46:
        /*013c*/ 	.byte	0x04, 0x17
        /*013e*/ 	.short	(.L_48 - .L_47)
.L_47:
        /*0140*/ 	.word	0x00000000
        /*0144*/ 	.short	0x0007
        /*0146*/ 	.short	0x0030
        /*0148*/ 	.byte	0x00, 0xf0, 0x11, 0x00


	//----- nvinfo : EIATTR_KPARAM_INFO
	.align		4
.L_48:
        /*014c*/ 	.byte	0x04, 0x17
        /*014e*/ 	.short	(.L_50 - .L_49)
.L_49:
        /*0150*/ 	.word	0x00000000
        /*0154*/ 	.short	0x0006
        /*0156*/ 	.short	0x002c
        /*0158*/ 	.byte	0x00, 0xf0, 0x11, 0x00


	//----- nvinfo : EIATTR_KPARAM_INFO
	.align		4
.L_50:
        /*015c*/ 	.byte	0x04, 0x17
        /*015e*/ 	.short	(.L_52 - .L_51)
.L_51:
        /*0160*/ 	.word	0x00000000
        /*0164*/ 	.short	0x0005
        /*0166*/ 	.short	0x0028
        /*0168*/ 	.byte	0x00, 0xf0, 0x11, 0x00


	//----- nvinfo : EIATTR_KPARAM_INFO
	.align		4
.L_52:
        /*016c*/ 	.byte	0x04, 0x17
        /*016e*/ 	.short	(.L_54 - .L_53)
.L_53:
        /*0170*/ 	.word	0x00000000
        /*0174*/ 	.short	0x0004
        /*0176*/ 	.short	0x0020
        /*0178*/ 	.byte	0x00, 0xf4, 0x21, 0x00


	//----- nvinfo : EIATTR_KPARAM_INFO
	.align		4
.L_54:
        /*017c*/ 	.byte	0x04, 0x17
        /*017e*/ 	.short	(.L_56 - .L_55)
.L_55:
        /*0180*/ 	.word	0x00000000
        /*0184*/ 	.short	0x0003
        /*0186*/ 	.short	0x0018
        /*0188*/ 	.byte	0x00, 0xf4, 0x21, 0x00


	//----- nvinfo : EIATTR_KPARAM_INFO
	.align		4
.L_56:
        /*018c*/ 	.byte	0x04, 0x17
        /*018e*/ 	.short	(.L_58 - .L_57)
.L_57:
        /*0190*/ 	.word	0x00000000
        /*0194*/ 	.short	0x0002
        /*0196*/ 	.short	0x0010
        /*0198*/ 	.byte	0x00, 0xf4, 0x21, 0x00


	//----- nvinfo : EIATTR_KPARAM_INFO
	.align		4
.L_58:
        /*019c*/ 	.byte	0x04, 0x17
        /*019e*/ 	.short	(.L_60 - .L_59)
.L_59:
        /*01a0*/ 	.word	0x00000000
        /*01a4*/ 	.short	0x0001
        /*01a6*/ 	.short	0x0008
        /*01a8*/ 	.byte	0x00, 0xf4, 0x21, 0x00


	//----- nvinfo : EIATTR_KPARAM_INFO
	.align		4
.L_60:
        /*01ac*/ 	.byte	0x04, 0x17
        /*01ae*/ 	.short	(.L_62 - .L_61)
.L_61:
        /*01b0*/ 	.word	0x00000000
        /*01b4*/ 	.short	0x0000
        /*01b6*/ 	.short	0x0000
        /*01b8*/ 	.byte	0x00, 0xf4, 0x21, 0x00


	//----- nvinfo : EIATTR_MAXREG_COUNT
	.align		4
.L_62:
        /*01bc*/ 	.byte	0x03, 0x1b
        /*01be*/ 	.short	0x0080


	//----- nvinfo : EIATTR_NUM_BARRIERS
	.align		4
        /*01c0*/ 	.byte	0x02, 0x4c
        /*01c2*/ 	.byte	0x01
	.zero		1


	//----- nvinfo : EIATTR_MERCURY_ISA_VERSION
	.align		4
        /*01c4*/ 	.byte	0x03, 0x5f
        /*01c6*/ 	.short	0x0000


	//----- nvinfo : EIATTR_COOP_GROUP_MASK_REGIDS
	.align		4
        /*01c8*/ 	.byte	0x04, 0x29
        /*01ca*/ 	.short	(.L_64 - .L_63)


	//   ....[0]....
.L_63:
        /*01cc*/ 	.word	0xffffffff


	//   ....[1]....
        /*01d0*/ 	.word	0xffffffff


	//   ....[2]....
        /*01d4*/ 	.word	0xffffffff


	//   ....[3]....
        /*01d8*/ 	.word	0xffffffff


	//   ....[4]....
        /*01dc*/ 	.word	0xffffffff


	//   ....[5]....
        /*01e0*/ 	.word	0xffffffff


	//   ....[6]....
        /*01e4*/ 	.word	0xffffffff


	//   ....[7]....
        /*01e8*/ 	.word	0xffffffff


	//----- nvinfo : EIATTR_COOP_GROUP_INSTR_OFFSETS
	.align		4
.L_64:
        /*01ec*/ 	.byte	0x04, 0x28
        /*01ee*/ 	.short	(.L_66 - .L_65)


	//   ....[0]....
.L_65:
        /*01f0*/ 	.word	0x00000e70


	//   ....[1]....
        /*01f4*/ 	.word	0x00000f00


	//   ....[2]....
        /*01f8*/ 	.word	0x00000f10


	//   ....[3]....
        /*01fc*/ 	.word	0x00000f40


	//   ....[4]....
        /*0200*/ 	.word	0x000019a0


	//   ....[5]....
        /*0204*/ 	.word	0x000019d0


	//   ....[6]....
        /*0208*/ 	.word	0x00001a30


	//   ....[7]....
        /*020c*/ 	.word	0x00001a70


	//----- nvinfo : EIATTR_EXIT_INSTR_OFFSETS
	.align		4
.L_66:
        /*0210*/ 	.byte	0x04, 0x1c
        /*0212*/ 	.short	(.L_68 - .L_67)


	//   ....[0]....
.L_67:
        /*0214*/ 	.word	0x00002660


	//   ....[1]....
        /*0218*/ 	.word	0x00002700


	//----- nvinfo : EIATTR_REQNTID
	.align		4
.L_68:
        /*021c*/ 	.byte	0x04, 0x10
        /*021e*/ 	.short	(.L_70 - .L_69)
.L_69:
        /*0220*/ 	.word	0x00000200
        /*0224*/ 	.word	0x00000001
        /*0228*/ 	.word	0x00000001
.L_70:


//--------------------- .nv.callgraph             --------------------------
	.section	.nv.callgraph,"",@"SHT_CUDA_CALLGRAPH"
	.align	4
	.sectionentsize	8
	.align		4
        /*0000*/ 	.word	0x00000000
	.align		4
        /*0004*/ 	.word	0xffffffff
	.align		4
        /*0008*/ 	.word	0x00000000
	.align		4
        /*000c*/ 	.word	0xfffffffe
	.align		4
        /*0010*/ 	.word	0x00000000
	.align		4
        /*0014*/ 	.word	0xfffffffd
	.align		4
        /*0018*/ 	.word	0x00000000
	.align		4
        /*001c*/ 	.word	0xfffffffc


//--------------------- .nv.rel.action            --------------------------
	.section	.nv.rel.action,"",@"SHT_CUDA_RELOCINFO"
	.align	8
	.sectionentsize	8
        /*0000*/ 	.byte	0x73, 0x00, 0x00, 0x00, 0x00, 0x00, 0x00, 0x00, 0x00, 0x00, 0x00, 0x11, 0x25, 0x00, 0x05, 0x36


//--------------------- .nv.constant4             --------------------------
	.section	.nv.constant4,"a",@progbits
	.align	8
	.align		8
.nv.constant4:
        /*0000*/ 	.dword	_$_str


//--------------------- .nv.constant0.attn_fwd    --------------------------
	.section	.nv.constant0.attn_fwd,"a",@progbits
	.sectionflags	@""
	.align	4
.nv.constant0.attn_fwd:
	.zero		488


//--------------------- .text.attn_fwd            --------------------------
	.section	.text.attn_fwd,"ax",@progbits
	.sectioninfo	@"SHI_REGISTERS=87"
	.align	128
        .global         attn_fwd
        .type           attn_fwd,@function
        .size           attn_fwd,(.L_x_3 - attn_fwd)
        .other          attn_fwd,@"STO_CUDA_ENTRY STV_DEFAULT"
attn_fwd:
.text.attn_fwd:
[----:B------:R-:W-:Y:S02]  /*0000*/  MOV R1, c[0x0][0x28] ;  /* 0x00000a0000017a02 */ /* 0x000fe40000000f00 */
[----:B------:R-:W0:Y:S01]  /*0010*/  S2R R68, SR_TID.X ;  /* 0x0000000000447919 */ /* 0x000e220000002100 */
[----:B------:R-:W-:Y:S01]  /*0020*/  MOV R22, c[0x0][0x198] ;  /* 0x0000660000167a02 */ /* 0x000fe20000000f00 */
[----:B------:R-:W-:Y:S02]  /*0030*/  ULDC.64 UR4, c[0x0][0x118] ;  /* 0x0000460000047ab9 */ /* 0x000fe40000000a00 */
[----:B------:R-:W1:Y:S04]  /*0040*/  S2R R3, SR_CTAID.X ;  /* 0x0000000000037919 */ /* 0x000e680000002500 */
[----:B------:R-:W2:Y:S01]  /*0050*/  S2R R67, SR_CTAID.Y ;  /* 0x0000000000437919 */ /* 0x000ea20000002600 */
[----:B0-----:R-:W-:Y:S02]  /*0060*/  LOP3.LUT R16, R68, 0xff, RZ, 0xc0, !PT ;  /* 0x000000ff44107812 */ /* 0x001fe400078ec0ff */
[----:B------:R-:W-:-:S02]  /*0070*/  SHF.R.U32.HI R65, RZ, 0x8, R68 ;  /* 0x00000008ff417819 */ /* 0x000fc40000011644 */
[----:B-1----:R-:W-:Y:S02]  /*0080*/  LEA R66, R3, R16, 0x8 ;  /* 0x0000001003427211 */ /* 0x002fe400078e40ff */
[----:B------:R-:W-:Y:S01]  /*0090*/  SGXT.U32 R65, R65, 0x1 ;  /* 0x000000014141781a */ /* 0x000fe20000000000 */
[----:B--2---:R-:W-:Y:S02]  /*00a0*/  IMAD R0, R67, c[0x0][0x190], RZ ;  /* 0x0000640043007a24 */ /* 0x004fe400078e02ff */
[----:B------:R-:W-:Y:S02]  /*00b0*/  IMAD R3, R66, c[0x0][0x194], RZ ;  /* 0x0000650042037a24 */ /* 0x000fe400078e02ff */
[----:B------:R-:W-:Y:S01]  /*00c0*/  IMAD R6, R65, c[0x0][0x198], RZ ;  /* 0x0000660041067a24 */ /* 0x000fe200078e02ff */
[C---:B------:R-:W-:Y:S01]  /*00d0*/  SHF.L.U32 R2, R0.reuse, 0x1, RZ ;  /* 0x0000000100027819 */ /* 0x040fe200000006ff */
[----:B------:R-:W-:Y:S01]  /*00e0*/  IMAD.HI R0, R0, 0x2, RZ ;  /* 0x0000000200007827 */ /* 0x000fe200078e02ff */
[----:B------:R-:W-:-:S02]  /*00f0*/  SHF.L.U32 R5, R3, 0x1, RZ ;  /* 0x0000000103057819 */ /* 0x000fc400000006ff */
[C---:B------:R-:W-:Y:S01]  /*0100*/  LEA R7, R22.reuse, R6, 0x1 ;  /* 0x0000000616077211 */ /* 0x040fe200078e08ff */
[----:B------:R-:W-:Y:S01]  /*0110*/  IMAD.HI R3, R3, 0x2, RZ ;  /* 0x0000000203037827 */ /* 0x000fe200078e02ff */
[----:B------:R-:W-:Y:S02]  /*0120*/  IADD3 R18, P0, P1, R5, c[0x0][0x160], R2 ;  /* 0x0000580005127a10 */ /* 0x000fe4000791e002 */
[----:B------:R-:W-:Y:S02]  /*0130*/  LEA R8, R22, R7, 0x1 ;  /* 0x0000000716087211 */ /* 0x000fe400078e08ff */
[----:B------:R-:W-:Y:S02]  /*0140*/  IADD3.X R20, R3, c[0x0][0x164], R0, P0, P1 ;  /* 0x0000590003147a10 */ /* 0x000fe400007e2400 */
[----:B------:R-:W-:Y:S02]  /*0150*/  LEA R2, P0, R6, R18, 0x1 ;  /* 0x0000001206027211 */ /* 0x000fe400078008ff */
[----:B------:R-:W-:-:S02]  /*0160*/  LEA R0, R22, R8, 0x1 ;  /* 0x0000000816007211 */ /* 0x000fc400078e08ff */
[C---:B------:R-:W-:Y:S02]  /*0170*/  LEA R4, P1, R7.reuse, R18, 0x1 ;  /* 0x0000001207047211 */ /* 0x040fe400078208ff */
[----:B------:R-:W-:Y:S02]  /*0180*/  LEA.HI.X.SX32 R3, R6, R20, 0x1, P0 ;  /* 0x0000001406037211 */ /* 0x000fe400000f0eff */
[----:B------:R-:W-:Y:S02]  /*0190*/  LEA R6, P0, R8, R18, 0x1 ;  /* 0x0000001208067211 */ /* 0x000fe400078008ff */
[----:B------:R-:W-:Y:S01]  /*01a0*/  LEA R9, R22, R0, 0x1 ;  /* 0x0000000016097211 */ /* 0x000fe200078e08ff */
[----:B------:R0:W2:Y:S01]  /*01b0*/  LDG.E.U16 R17, [R2.64] ;  /* 0x0000000402117981 */ /* 0x0000a2000c1e1500 */
[-C--:B------:R-:W-:Y:S02]  /*01c0*/  LEA.HI.X.SX32 R5, R7, R20.reuse, 0x1, P1 ;  /* 0x0000001407057211 */ /* 0x080fe400008f0eff */
[----:B------:R-:W-:-:S02]  /*01d0*/  LEA.HI.X.SX32 R7, R8, R20, 0x1, P0 ;  /* 0x0000001408077211 */ /* 0x000fc400000f0eff */
[C---:B------:R-:W-:Y:S01]  /*01e0*/  LEA R10, P0, R9.reuse, R18, 0x1 ;  /* 0x00000012090a7211 */ /* 0x040fe200078008ff */
[----:B------:R1:W3:Y:S01]  /*01f0*/  LDG.E.U16 R4, [R4.64] ;  /* 0x0000000404047981 */ /* 0x0002e2000c1e1500 */
[C---:B------:R-:W-:Y:S02]  /*0200*/  LEA R13, R22.reuse, R9, 0x1 ;  /* 0x00000009160d7211 */ /* 0x040fe400078e08ff */
[----:B------:R-:W-:Y:S01]  /*0210*/  LEA.HI.X.SX32 R11, R9, R20, 0x1, P0 ;  /* 0x00000014090b7211 */ /* 0x000fe200000f0eff */
[----:B------:R4:W5:Y:S01]  /*0220*/  LDG.E.U16 R6, [R6.64] ;  /* 0x0000000406067981 */ /* 0x000962000c1e1500 */
[C---:B------:R-:W-:Y:S02]  /*0230*/  LEA R9, R22.reuse, R13, 0x1 ;  /* 0x0000000d16097211 */ /* 0x040fe400078e08ff */
[----:B------:R-:W-:Y:S01]  /*0240*/  LEA R12, P1, R13, R18, 0x1 ;  /* 0x000000120d0c7211 */ /* 0x000fe200078208ff */
[----:B------:R-:W3:Y:S01]  /*0250*/  LDG.E.U16 R10, [R10.64] ;  /* 0x000000040a0a7981 */ /* 0x000ee2000c1e1500 */
[----:B0-----:R-:W-:-:S02]  /*0260*/  LEA R3, R22, R9, 0x1 ;  /* 0x0000000916037211 */ /* 0x001fc400078e08ff */
[----:B------:R-:W-:Y:S02]  /*0270*/  LEA R14, P2, R9, R18, 0x1 ;  /* 0x00000012090e7211 */ /* 0x000fe400078408ff */
[----:B------:R-:W-:Y:S02]  /*0280*/  LEA.HI.X.SX32 R13, R13, R20, 0x1, P1 ;  /* 0x000000140d0d7211 */ /* 0x000fe400008f0eff */
[CC--:B------:R-:W-:Y:S02]  /*0290*/  LEA R8, P0, R0.reuse, R18.reuse, 0x1 ;  /* 0x0000001200087211 */ /* 0x0c0fe400078008ff */
[----:B------:R-:W-:Y:S01]  /*02a0*/  LEA R2, P1, R3, R18, 0x1 ;  /* 0x0000001203027211 */ /* 0x000fe200078208ff */
[----:B------:R-:W5:Y:S01]  /*02b0*/  LDG.E.U16 R12, [R12.64] ;  /* 0x000000040c0c7981 */ /* 0x000f62000c1e1500 */
[-C--:B------:R-:W-:Y:S02]  /*02c0*/  LEA.HI.X.SX32 R15, R9, R20.reuse, 0x1, P2 ;  /* 0x00000014090f7211 */ /* 0x080fe400010f0eff */
[----:B------:R-:W-:-:S02]  /*02d0*/  LEA.HI.X.SX32 R9, R0, R20, 0x1, P0 ;  /* 0x0000001400097211 */ /* 0x000fc400000f0eff */
[----:B------:R-:W-:Y:S01]  /*02e0*/  LEA.HI.X.SX32 R3, R3, R20, 0x1, P1 ;  /* 0x0000001403037211 */ /* 0x000fe200008f0eff */
[----:B------:R-:W5:Y:S04]  /*02f0*/  LDG.E.U16 R14, [R14.64] ;  /* 0x000000040e0e7981 */ /* 0x000f68000c1e1500 */
[----:B------:R0:W5:Y:S04]  /*0300*/  LDG.E.U16 R8, [R8.64] ;  /* 0x0000000408087981 */ /* 0x000168000c1e1500 */
[----:B------:R0:W5:Y:S01]  /*0310*/  LDG.E.U16 R2, [R2.64] ;  /* 0x0000000402027981 */ /* 0x000162000c1e1500 */
[----:B------:R-:W-:-:S02]  /*0320*/  SHF.R.S32.HI R0, RZ, 0x8, R68 ;  /* 0x00000008ff007819 */ /* 0x000fc40000011444 */
[----:B-1----:R-:W-:Y:S02]  /*0330*/  SHF.L.U32 R5, R16, 0x1, RZ ;  /* 0x0000000110057819 */ /* 0x002fe400000006ff */
[----:B------:R-:W-:-:S04]  /*0340*/  SGXT R0, R0, 0x1 ;  /* 0x000000010000781a */ /* 0x000fc80000000200 */
[----:B------:R-:W-:-:S04]  /*0350*/  LOP3.LUT R0, R5, 0x210, R0, 0x78, !PT ;  /* 0x0000021005007812 */ /* 0x000fc800078e7800 */
[C---:B------:R-:W-:Y:S02]  /*0360*/  LOP3.LUT R5, R0.reuse, 0x20, RZ, 0x3c, !PT ;  /* 0x0000002000057812 */ /* 0x040fe400078e3cff */
[C---:B----4-:R-:W-:Y:S02]  /*0370*/  LOP3.LUT R7, R0.reuse, 0x40, RZ, 0x3c, !PT ;  /* 0x0000004000077812 */ /* 0x050fe400078e3cff */
[----:B0-----:R-:W-:Y:S02]  /*0380*/  LOP3.LUT R9, R0, 0x60, RZ, 0x3c, !PT ;  /* 0x0000006000097812 */ /* 0x001fe400078e3cff */
[----:B------:R-:W-:-:S04]  /*0390*/  MOV R3, 0x1 ;  /* 0x0000000100037802 */ /* 0x000fc80000000f00 */
[----:B------:R-:W-:Y:S01]  /*03a0*/  ISETP.LE.AND P0, PT, R3, c[0x0][0x1d0], PT ;  /* 0x0000740003007a0c */ /* 0x000fe20003f03270 */
[----:B------:R-:W-:Y:S01]  /*03b0*/  CS2R R32, SRZ ;  /* 0x0000000000207805 */ /* 0x000fe2000001ff00 */
[----:B------:R-:W-:Y:S01]  /*03c0*/  MOV R69, 0xff800000 ;  /* 0xff80000000457802 */ /* 0x000fe20000000f00 */
[----:B------:R-:W-:Y:S01]  /*03d0*/  CS2R R34, SRZ ;  /* 0x0000000000227805 */ /* 0x000fe2000001ff00 */
[----:B------:R-:W-:Y:S01]  /*03e0*/  MOV R64, 0x3f800000 ;  /* 0x3f80000000407802 */ /* 0x000fe20000000f00 */
[----:B------:R-:W-:Y:S01]  /*03f0*/  CS2R R24, SRZ ;  /* 0x0000000000187805 */ /* 0x000fe2000001ff00 */
[----:B------:R-:W-:Y:S01]  /*0400*/  MOV R63, 0x3f800000 ;  /* 0x3f800000003f7802 */ /* 0x000fe20000000f00 */
[----:B------:R-:W-:Y:S01]  /*0410*/  CS2R R26, SRZ ;  /* 0x00000000001a7805 */ /* 0x000fe2000001ff00 */
[----:B------:R-:W-:Y:S02]  /*0420*/  MOV R70, 0xff800000 ;  /* 0xff80000000467802 */ /* 0x000fe40000000f00 */
[----:B------:R-:W-:-:S02]  /*0430*/  LOP3.LUT R62, R68, 0x1c0, RZ, 0xc0, !PT ;  /* 0x000001c0443e7812 */ /* 0x000fc400078ec0ff */
[C---:B------:R-:W-:Y:S02]  /*0440*/  SHF.L.U32 R61, R68.reuse, 0x1, RZ ;  /* 0x00000001443d7819 */ /* 0x040fe400000006ff */
[----:B------:R-:W-:Y:S01]  /*0450*/  LOP3.LUT R60, R68, 0x7, RZ, 0xc0, !PT ;  /* 0x00000007443c7812 */ /* 0x000fe200078ec0ff */
[----:B--2---:R0:W-:Y:S04]  /*0460*/  STS.U16 [R0], R17 ;  /* 0x0000001100007388 */ /* 0x0041e80000000400 */
[----:B---3--:R0:W-:Y:S04]  /*0470*/  STS.U16 [R0+0x1000], R10 ;  /* 0x0010000a00007388 */ /* 0x0081e80000000400 */
[----:B------:R0:W-:Y:S04]  /*0480*/  STS.U16 [R5+0x400], R4 ;  /* 0x0004000405007388 */ /* 0x0001e80000000400 */
[----:B-----5:R0:W-:Y:S04]  /*0490*/  STS.U16 [R5+0x1400], R12 ;  /* 0x0014000c05007388 */ /* 0x0201e80000000400 */
[----:B------:R0:W-:Y:S04]  /*04a0*/  STS.U16 [R7+0x800], R6 ;  /* 0x0008000607007388 */ /* 0x0001e80000000400 */
[----:B------:R0:W-:Y:S04]  /*04b0*/  STS.U16 [R7+0x1800], R14 ;  /* 0x0018000e07007388 */ /* 0x0001e80000000400 */
[----:B------:R0:W-:Y:S04]  /*04c0*/  STS.U16 [R9+0xc00], R8 ;  /* 0x000c000809007388 */ /* 0x0001e80000000400 */
[----:B------:R0:W-:Y:S01]  /*04d0*/  STS.U16 [R9+0x1c00], R2 ;  /* 0x001c000209007388 */ /* 0x0001e20000000400 */
[----:B------:R-:W-:Y:S05]  /*04e0*/  @!P0 BRA `(.L_x_0) ;  /* 0x0000165000008947 */ /* 0x000fea0003800000 */
[C---:B0-----:R-:W-:Y:S01]  /*04f0*/  LOP3.LUT R2, R68.reuse, 0xf, RZ, 0xc0, !PT ;  /* 0x0000000f44027812 */ /* 0x041fe200078ec0ff */
[C---:B------:R-:W-:Y:S01]  /*0500*/  IMAD R0, R67.reuse, c[0x0][0x1a0], RZ ;  /* 0x0000680043007a24 */ /* 0x040fe200078e02ff */
[----:B------:R-:W-:Y:S01]  /*0510*/  LOP3.LUT R5, R68, 0x3f, RZ, 0xc0, !PT ;  /* 0x0000003f44057812 */ /* 0x000fe200078ec0ff */
[----:B------:R-:W-:Y:S01]  /*0520*/  IMAD R54, R60, 0x90, RZ ;  /* 0x000000903c367824 */ /* 0x000fe200078e02ff */
[--C-:B------:R-:W-:Y:S01]  /*0530*/  SHF.R.S32.HI R10, RZ, 0x2, R68.reuse ;  /* 0x00000002ff0a7819 */ /* 0x100fe20000011444 */
[----:B------:R-:W-:Y:S01]  /*0540*/  IMAD R4, R2, c[0x0][0x1a8], RZ ;  /* 0x00006a0002047a24 */ /* 0x000fe200078e02ff */
[----:B------:R-:W-:Y:S01]  /*0550*/  SHF.L.U32 R3, R0, 0x1, RZ ;  /* 0x0000000100037819 */ /* 0x000fe200000006ff */
[----:B------:R-:W-:Y:S01]  /*0560*/  IMAD R2, R67, c[0x0][0x1b0], RZ ;  /* 0x00006c0043027a24 */ /* 0x000fe200078e02ff */
[----:B------:R-:W-:Y:S01]  /*0570*/  SGXT R10, R10, 0x1 ;  /* 0x000000010a0a781a */ /* 0x000fe20000000200 */
[----:B------:R-:W-:Y:S01]  /*0580*/  IMAD.SHL.U32 R6, R4, 0x2, RZ ;  /* 0x0000000204067824 */ /* 0x000fe200078e00ff */
[C---:B------:R-:W-:Y:S01]  /*0590*/  LOP3.LUT R9, R68.reuse, 0x10, RZ, 0xc0, !PT ;  /* 0x0000001044097812 */ /* 0x040fe200078ec0ff */
[----:B------:R-:W-:Y:S01]  /*05a0*/  IMAD R7, R5, c[0x0][0x1b4], RZ ;  /* 0x00006d0005077a24 */ /* 0x000fe200078e02ff */
[----:B------:R-:W-:Y:S01]  /*05b0*/  SHF.L.U32 R5, R68, 0x5, RZ ;  /* 0x0000000544057819 */ /* 0x000fe200000006ff */
[----:B------:R-:W-:Y:S01]  /*05c0*/  IMAD.HI R0, R0, 0x2, RZ ;  /* 0x0000000200007827 */ /* 0x000fe200078e02ff */
[----:B------:R-:W-:Y:S01]  /*05d0*/  IADD3 R51, P0, P1, R6, c[0x0][0x168], R3 ;  /* 0x00005a0006337a10 */ /* 0x000fe2000791e003 */
[----:B------:R-:W-:Y:S01]  /*05e0*/  CS2R R32, SRZ ;  /* 0x0000000000207805 */ /* 0x000fe2000001ff00 */
[----:B------:R-:W-:Y:S01]  /*05f0*/  SHF.L.U32 R3, R60, 0x4, RZ ;  /* 0x000000043c037819 */ /* 0x000fe200000006ff */
[----:B------:R-:W-:Y:S01]  /*0600*/  IMAD.MOV.U32 R73, RZ, RZ, -0x800000 ;  /* 0xff800000ff497424 */ /* 0x000fe200078e00ff */
[C---:B------:R-:W-:Y:S01]  /*0610*/  SHF.L.U32 R6, R7.reuse, 0x1, RZ ;  /* 0x0000000107067819 */ /* 0x040fe200000006ff */
[----:B------:R-:W-:Y:S01]  /*0620*/  IMAD.HI R7, R7, 0x2, RZ ;  /* 0x0000000207077827 */ /* 0x000fe200078e02ff */
[--C-:B------:R-:W-:Y:S01]  /*0630*/  LOP3.LUT R8, R3, 0x1e0, R68.reuse, 0x78, !PT ;  /* 0x000001e003087812 */ /* 0x100fe200078e7844 */
[----:B------:R-:W-:Y:S01]  /*0640*/  CS2R R34, SRZ ;  /* 0x0000000000227805 */ /* 0x000fe2000001ff00 */
[C---:B------:R-:W-:Y:S01]  /*0650*/  SHF.L.U32 R3, R2.reuse, 0x1, RZ ;  /* 0x0000000102037819 */ /* 0x040fe200000006ff */
[----:B------:R-:W-:Y:S01]  /*0660*/  IMAD.HI R2, R2, 0x2, RZ ;  /* 0x0000000202027827 */ /* 0x000fe200078e02ff */
[----:B------:R-:W-:Y:S01]  /*0670*/  LOP3.LUT R10, R10, 0x90, RZ, 0xc0, !PT ;  /* 0x000000900a0a7812 */ /* 0x000fe200078ec0ff */
[----:B------:R-:W-:Y:S01]  /*0680*/  CS2R R24, SRZ ;  /* 0x0000000000187805 */ /* 0x000fe2000001ff00 */
[----:B------:R-:W-:Y:S01]  /*0690*/  IADD3 R48, P2, P3, R6, c[0x0][0x170], R3 ;  /* 0x00005c0006307a10 */ /* 0x000fe20007b5e003 */
[----:B------:R-:W-:Y:S01]  /*06a0*/  CS2R R26, SRZ ;  /* 0x00000000001a7805 */ /* 0x000fe2000001ff00 */
[----:B------:R-:W-:-:S02]  /*06b0*/  SHF.R.U32.HI R3, RZ, 0x6, R68 ;  /* 0x00000006ff037819 */ /* 0x000fc40000011644 */
[----:B------:R-:W-:Y:S02]  /*06c0*/  LEA R11, R60, R9, 0x1 ;  /* 0x000000093c0b7211 */ /* 0x000fe400078e08ff */
[----:B------:R-:W-:Y:S02]  /*06d0*/  SGXT.U32 R3, R3, 0x3 ;  /* 0x000000030303781a */ /* 0x000fe40000000000 */
[----:B------:R-:W-:Y:S02]  /*06e0*/  LOP3.LUT R8, R8, 0x10, R61, 0x78, !PT ;  /* 0x0000001008087812 */ /* 0x000fe400078e783d */
[----:B------:R-:W-:Y:S01]  /*06f0*/  LOP3.LUT R10, R10, 0x60, R5, 0xf8, !PT ;  /* 0x000000600a0a7812 */ /* 0x000fe200078ef805 */
[----:B------:R-:W-:Y:S01]  /*0700*/  IMAD.HI R5, R4, 0x2, RZ ;  /* 0x0000000204057827 */ /* 0x000fe200078e02ff */
[----:B------:R-:W-:Y:S02]  /*0710*/  LEA R58, R11, R8, 0x8 ;  /* 0x000000080b3a7211 */ /* 0x000fe400078e40ff */
[----:B------:R-:W-:Y:S01]  /*0720*/  MOV R8, c[0x0][0x1b8] ;  /* 0x00006e0000087a02 */ /* 0x000fe20000000f00 */
[----:B------:R-:W-:Y:S01]  /*0730*/  IMAD R3, R3, c[0x0][0x1b8], RZ ;  /* 0x00006e0003037a24 */ /* 0x000fe200078e02ff */
[----:B------:R-:W-:-:S02]  /*0740*/  SHF.R.U32.HI R11, RZ, 0x4, R68 ;  /* 0x00000004ff0b7819 */ /* 0x000fc40000011644 */
[----:B------:R-:W-:Y:S02]  /*0750*/  IADD3.X R5, R5, c[0x0][0x16c], R0, P0, P1 ;  /* 0x00005b0005057a10 */ /* 0x000fe400007e2400 */
[----:B------:R-:W-:Y:S02]  /*0760*/  LEA R0, R8, R3, 0x3 ;  /* 0x0000000308007211 */ /* 0x000fe400078e18ff */
[----:B------:R-:W-:Y:S02]  /*0770*/  SGXT.U32 R4, R11, 0x5 ;  /* 0x000000050b04781a */ /* 0x000fe40000000000 */
[----:B------:R-:W-:Y:S02]  /*0780*/  IADD3.X R7, R7, c[0x0][0x174], R2, P2, P3 ;  /* 0x00005d0007077a10 */ /* 0x000fe400017e6402 */
[-C--:B------:R-:W-:Y:S01]  /*0790*/  LEA R2, P2, R3, R48.reuse, 0x1 ;  /* 0x0000003003027211 */ /* 0x080fe200078408ff */
[----:B------:R-:W-:Y:S01]  /*07a0*/  IMAD R4, R4, c[0x0][0x1a4], RZ ;  /* 0x0000690004047a24 */ /* 0x000fe200078e02ff */
[----:B------:R-:W-:-:S02]  /*07b0*/  LEA R48, P3, R0, R48, 0x1 ;  /* 0x0000003000307211 */ /* 0x000fc400078608ff */
[----:B------:R-:W-:Y:S02]  /*07c0*/  LEA.HI R6, R68, 0x20, RZ, 0x1c ;  /* 0x0000002044067811 */ /* 0x000fe400078fe0ff */
[----:B------:R-:W-:Y:S02]  /*07d0*/  LEA.HI.X.SX32 R49, R0, R7, 0x1, P3 ;  /* 0x0000000700317211 */ /* 0x000fe400018f0eff */
[----:B------:R-:W-:Y:S01]  /*07e0*/  SHF.R.S32.HI R0, RZ, 0x6, R68 ;  /* 0x00000006ff007819 */ /* 0x000fe20000011444 */
[----:B------:R-:W-:Y:S01]  /*07f0*/  IMAD R6, R6, c[0x0][0x1a4], RZ ;  /* 0x0000690006067a24 */ /* 0x000fe200078e02ff */
[----:B------:R-:W-:Y:S02]  /*0800*/  LEA R74, P0, R4, R51, 0x1 ;  /* 0x00000033044a7211 */ /* 0x000fe400078008ff */
[----:B------:R-:W-:Y:S02]  /*0810*/  SGXT R0, R0, 0x1 ;  /* 0x000000010000781a */ /* 0x000fe40000000200 */
[----:B------:R-:W-:-:S02]  /*0820*/  LEA.HI.X.SX32 R75, R4, R5, 0x1, P0 ;  /* 0x00000005044b7211 */ /* 0x000fc400000f0eff */
[----:B------:R-:W-:Y:S02]  /*0830*/  LEA R50, P1, R6, R51, 0x1 ;  /* 0x0000003306327211 */ /* 0x000fe400078208ff */
[--C-:B------:R-:W-:Y:S02]  /*0840*/  LOP3.LUT R10, R10, 0x10, R61.reuse, 0x78, !PT ;  /* 0x000000100a0a7812 */ /* 0x100fe400078e783d */
[----:B------:R-:W-:Y:S02]  /*0850*/  SHF.R.U32.HI R4, RZ, 0x2, R62 ;  /* 0x00000002ff047819 */ /* 0x000fe4000001163e */
[----:B------:R-:W-:Y:S02]  /*0860*/  LOP3.LUT R54, R54, 0x30, R61, 0x78, !PT ;  /* 0x0000003036367812 */ /* 0x000fe400078e783d */
[----:B------:R-:W-:Y:S02]  /*0870*/  LOP3.LUT R0, R0, 0x90, RZ, 0xc0, !PT ;  /* 0x0000009000007812 */ /* 0x000fe400078ec0ff */
[----:B------:R-:W-:-:S02]  /*0880*/  LEA.HI.X.SX32 R3, R3, R7, 0x1, P2 ;  /* 0x0000000703037211 */ /* 0x000fc400010f0eff */
[----:B------:R-:W-:Y:S02]  /*0890*/  LEA.HI.X.SX32 R51, R6, R5, 0x1, P1 ;  /* 0x0000000506337211 */ /* 0x000fe400008f0eff */
[----:B------:R-:W-:Y:S02]  /*08a0*/  LEA R56, R9, R10, 0x4 ;  /* 0x0000000a09387211 */ /* 0x000fe400078e20ff */
[----:B------:R-:W-:Y:S02]  /*08b0*/  MOV R64, 0x3f800000 ;  /* 0x3f80000000407802 */ /* 0x000fe40000000f00 */
[----:B------:R-:W-:Y:S02]  /*08c0*/  MOV R72, 0xff800000 ;  /* 0xff80000000487802 */ /* 0x000fe40000000f00 */
[----:B------:R-:W-:Y:S02]  /*08d0*/  MOV R59, RZ ;  /* 0x000000ff003b7202 */ /* 0x000fe40000000f00 */
[----:B------:R-:W-:-:S02]  /*08e0*/  MOV R57, RZ ;  /* 0x000000ff00397202 */ /* 0x000fc40000000f00 */
[----:B------:R-:W-:Y:S02]  /*08f0*/  MOV R63, 0x3f800000 ;  /* 0x3f800000003f7802 */ /* 0x000fe40000000f00 */
[----:B------:R-:W-:Y:S02]  /*0900*/  MOV R55, RZ ;  /* 0x000000ff00377202 */ /* 0x000fe40000000f00 */
[--C-:B------:R-:W-:Y:S02]  /*0910*/  LOP3.LUT R53, R4, 0x3fe, R61.reuse, 0x78, !PT ;  /* 0x000003fe04357812 */ /* 0x100fe400078e783d */
[----:B------:R-:W-:Y:S02]  /*0920*/  LOP3.LUT R52, R54, 0x40, RZ, 0x3c, !PT ;  /* 0x0000004036347812 */ /* 0x000fe400078e3cff */
[----:B------:R-:W-:Y:S02]  /*0930*/  LOP3.LUT R0, R0, 0x37e, R61, 0x78, !PT ;  /* 0x0000037e00007812 */ /* 0x000fe400078e783d */
.L_x_1:
[----:B------:R-:W-:-:S04]  /*0940*/  IMAD.WIDE R4, R59, 0x2, R74 ;  /* 0x000000023b047825 */ /* 0x000fc800078e024a */
[----:B------:R-:W-:Y:S01]  /*0950*/  IMAD.WIDE R6, R59, 0x2, R50 ;  /* 0x000000023b067825 */ /* 0x000fe200078e0232 */
[----:B------:R-:W2:Y:S04]  /*0960*/  LDG.E.U16 R9, [R4.64] ;  /* 0x0000000404097981 */ /* 0x000ea8000c1e1500 */
[----:B------:R-:W3:Y:S01]  /*0970*/  LDG.E.U16 R11, [R6.64] ;  /* 0x00000004060b7981 */ /* 0x000ee2000c1e1500 */
[----:B------:R-:W-:-:S03]  /*0980*/  IMAD.WIDE R76, R57, 0x2, R2 ;  /* 0x00000002394c7825 */ /* 0x000fc600078e0202 */
[----:B------:R-:W-:Y:S01]  /*0990*/  BAR.SYNC.DEFER_BLOCKING 0x0 ;  /* 0x0000000000007b1d */ /* 0x000fe20000010000 */
[----:B------:R-:W-:-:S05]  /*09a0*/  IMAD.WIDE R78, R57, 0x2, R48 ;  /* 0x00000002394e7825 */ /* 0x000fca00078e0230 */
[----:B--2---:R-:W-:Y:S04]  /*09b0*/  STS.U16 [R0+0x2000], R9 ;  /* 0x0020000900007388 */ /* 0x004fe80000000400 */
[----:B---3--:R-:W-:Y:S04]  /*09c0*/  STS.U16 [R0+0x2400], R11 ;  /* 0x0024000b00007388 */ /* 0x008fe80000000400 */
[----:B------:R-:W-:Y:S06]  /*09d0*/  BAR.SYNC.DEFER_BLOCKING 0x0 ;  /* 0x0000000000007b1d */ /* 0x000fec0000010000 */
[----:B------:R0:W2:Y:S04]  /*09e0*/  LDG.E.U16 R76, [R76.64] ;  /* 0x000000044c4c7981 */ /* 0x0000a8000c1e1500 */
[----:B------:R-:W3:Y:S01]  /*09f0*/  LDG.E.U16 R78, [R78.64] ;  /* 0x000000044e4e7981 */ /* 0x000ee2000c1e1500 */
[----:B------:R-:W-:-:S03]  /*0a00*/  IADD3 R55, R55, 0x40, RZ ;  /* 0x0000004037377810 */ /* 0x000fc60007ffe0ff */
[----:B------:R-:W-:Y:S01]  /*0a10*/  LDSM.16.MT88.4 R28, [R58] ;  /* 0x000000003a1c783b */ /* 0x000fe20000004200 */
[----:B------:R-:W-:-:S03]  /*0a20*/  ISETP.GE.AND P0, PT, R55, c[0x0][0x1d0], PT ;  /* 0x0000740037007a0c */ /* 0x000fc60003f06270 */
[----:B------:R-:W1:Y:S04]  /*0a30*/  LDSM.16.M88.4 R40, [R56+0x2000] ;  /* 0x002000003828783b */ /* 0x000e680000000200 */
[----:B------:R-:W4:Y:S04]  /*0a40*/  LDSM.16.M88.4 R4, [R56+0x2200] ;  /* 0x002200003804783b */ /* 0x000f280000000200 */
[----:B------:R-:W5:Y:S04]  /*0a50*/  LDSM.16.M88.4 R44, [R56+0x2600] ;  /* 0x00260000382c783b */ /* 0x000f680000000200 */
[----:B------:R-:W0:Y:S04]  /*0a60*/  LDSM.16.M88.4 R16, [R56+0x2400] ;  /* 0x002400003810783b */ /* 0x000e280000000200 */
[----:B------:R-:W-:Y:S01]  /*0a70*/  BAR.SYNC.DEFER_BLOCKING 0x0 ;  /* 0x0000000000007b1d */ /* 0x000fe20000010000 */
[C---:B-1----:R-:W-:Y:S08]  /*0a80*/  HMMA.16816.F32 R36, R28.reuse, R40, RZ ;  /* 0x000000281c24723c */ /* 0x042ff000000018ff */
[C---:B------:R-:W-:Y:S08]  /*0a90*/  HMMA.16816.F32 R40, R28.reuse, R42, RZ ;  /* 0x0000002a1c28723c */ /* 0x040ff000000018ff */
[C---:B----4-:R-:W-:Y:S08]  /*0aa0*/  HMMA.16816.F32 R8, R28.reuse, R4, RZ ;  /* 0x000000041c08723c */ /* 0x050ff000000018ff */
[C---:B-----5:R-:W-:Y:S07]  /*0ab0*/  HMMA.16816.F32 R20, R28.reuse, R44, RZ ;  /* 0x0000002c1c14723c */ /* 0x060fee00000018ff */
[----:B------:R-:W-:Y:S01]  /*0ac0*/  FMUL R44, R36, c[0x0][0x188] ;  /* 0x00006200242c7a20 */ /* 0x000fe20000400000 */
[----:B------:R-:W-:Y:S01]  /*0ad0*/  HMMA.16816.F32 R4, R28, R6, RZ ;  /* 0x000000061c04723c */ /* 0x000fe200000018ff */
[----:B------:R-:W-:-:S05]  /*0ae0*/  FMUL R45, R37, c[0x0][0x188] ;  /* 0x00006200252d7a20 */ /* 0x000fca0000400000 */
[----:B------:R-:W-:Y:S01]  /*0af0*/  FMNMX R45, R44, R45, !PT ;  /* 0x0000002d2c2d7209 */ /* 0x000fe20007800000 */
[----:B------:R-:W-:Y:S01]  /*0b00*/  FMUL R44, R40, c[0x0][0x188] ;  /* 0x00006200282c7a20 */ /* 0x000fe20000400000 */
[----:B0-----:R-:W-:Y:S04]  /*0b10*/  HMMA.16816.F32 R12, R28, R16, RZ ;  /* 0x000000101c0c723c */ /* 0x001fe800000018ff */
[----:B------:R-:W-:Y:S01]  /*0b20*/  FMNMX R45, R44, R45, !PT ;  /* 0x0000002d2c2d7209 */ /* 0x000fe20007800000 */
[----:B------:R-:W-:-:S03]  /*0b30*/  FMUL R44, R41, c[0x0][0x188] ;  /* 0x00006200292c7a20 */ /* 0x000fc60000400000 */
[----:B------:R-:W-:Y:S02]  /*0b40*/  HMMA.16816.F32 R16, R28, R18, RZ ;  /* 0x000000121c10723c */ /* 0x000fe400000018ff */
[----:B------:R-:W-:Y:S01]  /*0b50*/  FMNMX R45, R44, R45, !PT ;  /* 0x0000002d2c2d7209 */ /* 0x000fe20007800000 */
[----:B------:R-:W-:-:S05]  /*0b60*/  FMUL R44, R8, c[0x0][0x188] ;  /* 0x00006200082c7a20 */ /* 0x000fca0000400000 */
[----:B------:R-:W-:Y:S01]  /*0b70*/  FMNMX R45, R44, R45, !PT ;  /* 0x0000002d2c2d7209 */ /* 0x000fe20007800000 */
[----:B------:R-:W-:Y:S01]  /*0b80*/  FMUL R44, R9, c[0x0][0x188] ;  /* 0x00006200092c7a20 */ /* 0x000fe20000400000 */
[----:B------:R-:W-:Y:S04]  /*0b90*/  HMMA.16816.F32 R28, R28, R46, RZ ;  /* 0x0000002e1c1c723c */ /* 0x000fe800000018ff */
[----:B------:R-:W-:Y:S01]  /*0ba0*/  FMNMX R69, R44, R45, !PT ;  /* 0x0000002d2c457209 */ /* 0x000fe20007800000 */
[----:B------:R-:W-:Y:S02]  /*0bb0*/  FMUL R44, R38, c[0x0][0x188] ;  /* 0x00006200262c7a20 */ /* 0x000fe40000400000 */
[----:B------:R-:W-:Y:S02]  /*0bc0*/  FMUL R45, R39, c[0x0][0x188] ;  /* 0x00006200272d7a20 */ /* 0x000fe40000400000 */
[----:B------:R-:W-:-:S03]  /*0bd0*/  FMUL R46, R4, c[0x0][0x188] ;  /* 0x00006200042e7a20 */ /* 0x000fc60000400000 */
[----:B------:R-:W-:Y:S01]  /*0be0*/  FMNMX R47, R44, R45, !PT ;  /* 0x0000002d2c2f7209 */ /* 0x000fe20007800000 */
[----:B------:R-:W-:Y:S01]  /*0bf0*/  FMUL R44, R42, c[0x0][0x188] ;  /* 0x000062002a2c7a20 */ /* 0x000fe20000400000 */
[----:B------:R-:W-:Y:S01]  /*0c00*/  FMNMX R46, R46, R69, !PT ;  /* 0x000000452e2e7209 */ /* 0x000fe20007800000 */
        /* <DEDUP_REMOVED lines=35> */
[----:B------:R-:W-:-:S04]  /*0e40*/  FMNMX R45, R45, R46, !PT ;  /* 0x0000002e2d2d7209 */ /* 0x000fc80007800000 */
[----:B------:R-:W-:Y:S01]  /*0e50*/  FMNMX R47, R44, R47, !PT ;  /* 0x0000002f2c2f7209 */ /* 0x000fe20007800000 */
[----:B------:R-:W-:Y:S01]  /*0e60*/  FMUL R44, R22, c[0x0][0x188] ;  /* 0x00006200162c7a20 */ /* 0x000fe20000400000 */
[----:B------:R-:W0:Y:S04]  /*0e70*/  SHFL.BFLY PT, R46, R45, 0x2, 0x1f ;  /* 0x0c401f002d2e7f89 */ /* 0x000e2800000e0000 */
[----:B------:R-:W-:Y:S01]  /*0e80*/  FMNMX R47, R44, R47, !PT ;  /* 0x0000002f2c2f7209 */ /* 0x000fe20007800000 */
[----:B------:R-:W-:-:S05]  /*0e90*/  FMUL R44, R23, c[0x0][0x188] ;  /* 0x00006200172c7a20 */ /* 0x000fca0000400000 */
[----:B------:R-:W-:Y:S01]  /*0ea0*/  FMNMX R47, R44, R47, !PT ;  /* 0x0000002f2c2f7209 */ /* 0x000fe20007800000 */
[----:B------:R-:W-:-:S05]  /*0eb0*/  FMUL R44, R30, c[0x0][0x188] ;  /* 0x000062001e2c7a20 */ /* 0x000fca0000400000 */
[----:B------:R-:W-:Y:S01]  /*0ec0*/  FMNMX R47, R44, R47, !PT ;  /* 0x0000002f2c2f7209 */ /* 0x000fe20007800000 */
[----:B------:R-:W-:-:S05]  /*0ed0*/  FMUL R44, R31, c[0x0][0x188] ;  /* 0x000062001f2c7a20 */ /* 0x000fca0000400000 */
[----:B------:R-:W-:Y:S02]  /*0ee0*/  FMNMX R44, R44, R47, !PT ;  /* 0x0000002f2c2c7209 */ /* 0x000fe40007800000 */
[----:B0-----:R-:W-:-:S03]  /*0ef0*/  FMNMX R46, R45, R46, !PT ;  /* 0x0000002e2d2e7209 */ /* 0x001fc60007800000 */
[----:B------:R-:W0:Y:S04]  /*0f00*/  SHFL.BFLY PT, R69, R44, 0x2, 0x1f ;  /* 0x0c401f002c457f89 */ /* 0x000e2800000e0000 */
[----:B------:R-:W1:Y:S01]  /*0f10*/  SHFL.BFLY PT, R47, R46, 0x1, 0x1f ;  /* 0x0c201f002e2f7f89 */ /* 0x000e6200000e0000 */
[----:B0-----:R-:W-:Y:S02]  /*0f20*/  FMNMX R45, R44, R69, !PT ;  /* 0x000000452c2d7209 */ /* 0x001fe40007800000 */
[----:B-1----:R-:W-:-:S03]  /*0f30*/  FMNMX R47, R46, R47, !PT ;  /* 0x0000002f2e2f7209 */ /* 0x002fc60007800000 */
[----:B------:R-:W0:Y:S01]  /*0f40*/  SHFL.BFLY PT, R70, R45, 0x1, 0x1f ;  /* 0x0c201f002d467f89 */ /* 0x000e2200000e0000 */
[----:B------:R-:W-:-:S05]  /*0f50*/  FMNMX R69, R47, R72, !PT ;  /* 0x000000482f457209 */ /* 0x000fca0007800000 */
[--C-:B------:R-:W-:Y:S02]  /*0f60*/  FFMA R41, R41, c[0x0][0x188], -R69.reuse ;  /* 0x0000620029297a23 */ /* 0x100fe40000000845 */
[--C-:B------:R-:W-:Y:S02]  /*0f70*/  FFMA R36, R36, c[0x0][0x188], -R69.reuse ;  /* 0x0000620024247a23 */ /* 0x100fe40000000845 */
[----:B------:R-:W-:Y:S02]  /*0f80*/  FMUL R41, R41, 1.4426950216293334961 ;  /* 0x3fb8aa3b29297820 */ /* 0x000fe40000400000 */
[----:B------:R-:W-:Y:S02]  /*0f90*/  FFMA R37, R37, c[0x0][0x188], -R69 ;  /* 0x0000620025257a23 */ /* 0x000fe40000000845 */
[----:B------:R1:W-:Y:S01]  /*0fa0*/  MUFU.EX2 R80, R41 ;  /* 0x0000002900507308 */ /* 0x0003e20000000800 */
[----:B------:R-:W-:Y:S02]  /*0fb0*/  FADD R44, -R69, R72 ;  /* 0x00000048452c7221 */ /* 0x000fe40000000100 */
[----:B------:R-:W-:-:S02]  /*0fc0*/  FMUL R36, R36, 1.4426950216293334961 ;  /* 0x3fb8aa3b24247820 */ /* 0x000fc40000400000 */
[----:B------:R-:W-:Y:S02]  /*0fd0*/  FMUL R37, R37, 1.4426950216293334961 ;  /* 0x3fb8aa3b25257820 */ /* 0x000fe40000400000 */
[----:B------:R-:W-:Y:S01]  /*0fe0*/  FMUL R44, R44, 1.4426950216293334961 ;  /* 0x3fb8aa3b2c2c7820 */ /* 0x000fe20000400000 */
[----:B0-----:R-:W-:Y:S01]  /*0ff0*/  FMNMX R70, R45, R70, !PT ;  /* 0x000000462d467209 */ /* 0x001fe20007800000 */
[----:B------:R-:W-:Y:S01]  /*1000*/  MUFU.EX2 R36, R36 ;  /* 0x0000002400247308 */ /* 0x000fe20000000800 */
[--C-:B------:R-:W-:Y:S02]  /*1010*/  FFMA R40, R40, c[0x0][0x188], -R69.reuse ;  /* 0x0000620028287a23 */ /* 0x100fe40000000845 */
[----:B------:R-:W-:Y:S01]  /*1020*/  FMNMX R70, R70, R73, !PT ;  /* 0x0000004946467209 */ /* 0x000fe20007800000 */
[----:B------:R-:W-:Y:S02]  /*1030*/  FFMA R5, R5, c[0x0][0x188], -R69 ;  /* 0x0000620005057a23 */ /* 0x000fe40000000845 */
[----:B------:R-:W-:-:S02]  /*1040*/  FMUL R40, R40, 1.4426950216293334961 ;  /* 0x3fb8aa3b28287820 */ /* 0x000fc40000400000 */
[----:B-1----:R-:W-:Y:S01]  /*1050*/  FADD R41, -R70, R73 ;  /* 0x0000004946297221 */ /* 0x002fe20000000100 */
[----:B------:R-:W0:Y:S01]  /*1060*/  MUFU.EX2 R37, R37 ;  /* 0x0000002500257308 */ /* 0x000e220000000800 */
[--C-:B------:R-:W-:Y:S02]  /*1070*/  FFMA R38, R38, c[0x0][0x188], -R70.reuse ;  /* 0x0000620026267a23 */ /* 0x100fe40000000846 */
[----:B------:R-:W-:Y:S02]  /*1080*/  FMUL R72, R41, 1.4426950216293334961 ;  /* 0x3fb8aa3b29487820 */ /* 0x000fe40000400000 */
[----:B------:R-:W-:Y:S02]  /*1090*/  FMUL R38, R38, 1.4426950216293334961 ;  /* 0x3fb8aa3b26267820 */ /* 0x000fe40000400000 */
[--C-:B------:R-:W-:Y:S01]  /*10a0*/  FFMA R39, R39, c[0x0][0x188], -R70.reuse ;  /* 0x0000620027277a23 */ /* 0x100fe20000000846 */
[----:B------:R-:W1:Y:S01]  /*10b0*/  MUFU.EX2 R71, R44 ;  /* 0x0000002c00477308 */ /* 0x000e620000000800 */
[----:B------:R-:W-:-:S02]  /*10c0*/  FFMA R43, R43, c[0x0][0x188], -R70 ;  /* 0x000062002b2b7a23 */ /* 0x000fc40000000846 */
[----:B------:R-:W-:Y:S02]  /*10d0*/  FMUL R84, R39, 1.4426950216293334961 ;  /* 0x3fb8aa3b27547820 */ /* 0x000fe40000400000 */
[--C-:B------:R-:W-:Y:S02]  /*10e0*/  FFMA R42, R42, c[0x0][0x188], -R70.reuse ;  /* 0x000062002a2a7a23 */ /* 0x100fe40000000846 */
[----:B------:R-:W-:Y:S01]  /*10f0*/  FFMA R8, R8, c[0x0][0x188], -R69 ;  /* 0x0000620008087a23 */ /* 0x000fe20000000845 */
[----:B------:R-:W4:Y:S01]  /*1100*/  MUFU.EX2 R72, R72 ;  /* 0x0000004800487308 */ /* 0x000f220000000800 */
[----:B0-----:R-:W-:Y:S02]  /*1110*/  FADD R82, R36, R37 ;  /* 0x0000002524527221 */ /* 0x001fe40000000000 */
[----:B------:R-:W-:Y:S02]  /*1120*/  FMUL R42, R42, 1.4426950216293334961 ;  /* 0x3fb8aa3b2a2a7820 */ /* 0x000fe40000400000 */
[----:B------:R-:W-:-:S02]  /*1130*/  FFMA R10, R10, c[0x0][0x188], -R70 ;  /* 0x000062000a0a7a23 */ /* 0x000fc40000000846 */
[----:B------:R-:W-:Y:S01]  /*1140*/  FFMA R12, R12, c[0x0][0x188], -R69 ;  /* 0x000062000c0c7a23 */ /* 0x000fe20000000845 */
[----:B------:R0:W5:Y:S01]  /*1150*/  MUFU.EX2 R77, R40 ;  /* 0x00000028004d7308 */ /* 0x0001620000000800 */
[C---:B-1----:R-:W-:Y:S01]  /*1160*/  FMUL R44, R71.reuse, R24 ;  /* 0x00000018472c7220 */ /* 0x042fe20000400000 */
[----:B--2---:R1:W-:Y:S01]  /*1170*/  STS.U16 [R53+0x2000], R76 ;  /* 0x0020004c35007388 */ /* 0x0043e20000000400 */
[C---:B------:R-:W-:Y:S02]  /*1180*/  FMUL R45, R71.reuse, R25 ;  /* 0x00000019472d7220 */ /* 0x040fe40000400000 */
[C---:B------:R-:W-:Y:S01]  /*1190*/  FMUL R32, R71.reuse, R32 ;  /* 0x0000002047207220 */ /* 0x040fe20000400000 */
[----:B---3--:R-:W-:Y:S01]  /*11a0*/  STS.U16 [R53+0x2400], R78 ;  /* 0x0024004e35007388 */ /* 0x008fe20000000400 */
[----:B------:R-:W-:Y:S01]  /*11b0*/  FMUL R33, R71, R33 ;  /* 0x0000002147217220 */ /* 0x000fe20000400000 */
[----:B------:R-:W-:Y:S01]  /*11c0*/  MUFU.EX2 R79, R38 ;  /* 0x00000026004f7308 */ /* 0x000fe20000000800 */
[----:B0-----:R-:W-:Y:S01]  /*11d0*/  F2FP.PACK_AB R40, R37, R36 ;  /* 0x000000242528723e */ /* 0x001fe200000000ff */
[----:B------:R-:W-:Y:S01]  /*11e0*/  BAR.SYNC.DEFER_BLOCKING 0x0 ;  /* 0x0000000000007b1d */ /* 0x000fe20000010000 */
[----:B----4-:R-:W-:-:S02]  /*11f0*/  FMUL R46, R72, R26 ;  /* 0x0000001a482e7220 */ /* 0x010fc40000400000 */
[C---:B------:R-:W-:Y:S02]  /*1200*/  FMUL R47, R72.reuse, R27 ;  /* 0x0000001b482f7220 */ /* 0x040fe40000400000 */
[----:B-1----:R-:W-:Y:S01]  /*1210*/  FMUL R76, R43, 1.4426950216293334961 ;  /* 0x3fb8aa3b2b4c7820 */ /* 0x002fe20000400000 */
[----:B------:R-:W0:Y:S01]  /*1220*/  MUFU.EX2 R84, R84 ;  /* 0x0000005400547308 */ /* 0x000e220000000800 */
[C---:B------:R-:W-:Y:S02]  /*1230*/  FMUL R34, R72.reuse, R34 ;  /* 0x0000002248227220 */ /* 0x040fe40000400000 */
[----:B------:R-:W-:Y:S02]  /*1240*/  FMUL R35, R72, R35 ;  /* 0x0000002348237220 */ /* 0x000fe40000400000 */
[----:B------:R-:W-:Y:S02]  /*1250*/  FMUL R5, R5, 1.4426950216293334961 ;  /* 0x3fb8aa3b05057820 */ /* 0x000fe40000400000 */
[----:B------:R-:W-:Y:S01]  /*1260*/  FFMA R20, R20, c[0x0][0x188], -R69 ;  /* 0x0000620014147a23 */ /* 0x000fe20000000845 */
[----:B------:R5:W-:Y:S01]  /*1270*/  MUFU.EX2 R73, R42 ;  /* 0x0000002a00497308 */ /* 0x000be20000000800 */
[----:B------:R-:W-:-:S02]  /*1280*/  FMUL R8, R8, 1.4426950216293334961 ;  /* 0x3fb8aa3b08087820 */ /* 0x000fc40000400000 */
[--C-:B------:R-:W-:Y:S02]  /*1290*/  FFMA R9, R9, c[0x0][0x188], -R69.reuse ;  /* 0x0000620009097a23 */ /* 0x100fe40000000845 */
[--C-:B------:R-:W-:Y:S02]  /*12a0*/  FFMA R13, R13, c[0x0][0x188], -R69.reuse ;  /* 0x000062000d0d7a23 */ /* 0x100fe40000000845 */
[----:B------:R-:W-:Y:S01]  /*12b0*/  FFMA R16, R16, c[0x0][0x188], -R69 ;  /* 0x0000620010107a23 */ /* 0x000fe20000000845 */
[----:B------:R-:W1:Y:S01]  /*12c0*/  MUFU.EX2 R76, R76 ;  /* 0x0000004c004c7308 */ /* 0x000e620000000800 */
[----:B-----5:R-:W-:Y:S01]  /*12d0*/  F2FP.PACK_AB R42, R80, R77 ;  /* 0x0000004d502a723e */ /* 0x020fe200000000ff */
[----:B------:R-:W2:Y:S01]  /*12e0*/  LDSM.16.M88.4 R36, [R54+0x2000] ;  /* 0x002000003624783b */ /* 0x000ea20000000200 */
[----:B0-----:R-:W-:Y:S01]  /*12f0*/  F2FP.PACK_AB R41, R84, R79 ;  /* 0x0000004f5429723e */ /* 0x001fe200000000ff */
[----:B------:R-:W-:Y:S02]  /*1300*/  FMUL R10, R10, 1.4426950216293334961 ;  /* 0x3fb8aa3b0a0a7820 */ /* 0x000fe40000400000 */
[----:B------:R-:W0:Y:S01]  /*1310*/  LDSM.16.M88.4 R24, [R54+0x2400] ;  /* 0x002400003618783b */ /* 0x000e220000000200 */
[----:B------:R-:W-:-:S02]  /*1320*/  FFMA R11, R11, c[0x0][0x188], -R70 ;  /* 0x000062000b0b7a23 */ /* 0x000fc40000000846 */
[----:B------:R-:W-:Y:S02]  /*1330*/  FMUL R12, R12, 1.4426950216293334961 ;  /* 0x3fb8aa3b0c0c7820 */ /* 0x000fe40000400000 */
[--C-:B------:R-:W-:Y:S02]  /*1340*/  FFMA R21, R21, c[0x0][0x188], -R69.reuse ;  /* 0x0000620015157a23 */ /* 0x100fe40000000845 */
[--C-:B------:R-:W-:Y:S02]  /*1350*/  FFMA R28, R28, c[0x0][0x188], -R69.reuse ;  /* 0x000062001c1c7a23 */ /* 0x100fe40000000845 */
[----:B------:R-:W-:Y:S01]  /*1360*/  FFMA R4, R4, c[0x0][0x188], -R69 ;  /* 0x0000620004047a23 */ /* 0x000fe20000000845 */
[----:B-1----:R-:W-:Y:S01]  /*1370*/  F2FP.PACK_AB R43, R76, R73 ;  /* 0x000000494c2b723e */ /* 0x002fe200000000ff */
[----:B------:R-:W-:Y:S02]  /*1380*/  FMUL R20, R20, 1.4426950216293334961 ;  /* 0x3fb8aa3b14147820 */ /* 0x000fe40000400000 */
[----:B------:R-:W-:-:S02]  /*1390*/  FMUL R9, R9, 1.4426950216293334961 ;  /* 0x3fb8aa3b09097820 */ /* 0x000fc40000400000 */
[--C-:B------:R-:W-:Y:S02]  /*13a0*/  FFMA R6, R6, c[0x0][0x188], -R70.reuse ;  /* 0x0000620006067a23 */ /* 0x100fe40000000846 */
[----:B------:R-:W-:Y:S02]  /*13b0*/  FFMA R7, R7, c[0x0][0x188], -R70 ;  /* 0x0000620007077a23 */ /* 0x000fe40000000846 */
[----:B------:R-:W-:Y:S02]  /*13c0*/  FMUL R13, R13, 1.4426950216293334961 ;  /* 0x3fb8aa3b0d0d7820 */ /* 0x000fe40000400000 */
[----:B------:R-:W-:Y:S02]  /*13d0*/  FMUL R16, R16, 1.4426950216293334961 ;  /* 0x3fb8aa3b10107820 */ /* 0x000fe40000400000 */
[----:B------:R-:W-:Y:S02]  /*13e0*/  FMUL R11, R11, 1.4426950216293334961 ;  /* 0x3fb8aa3b0b0b7820 */ /* 0x000fe40000400000 */
[----:B------:R-:W-:-:S02]  /*13f0*/  FMUL R21, R21, 1.4426950216293334961 ;  /* 0x3fb8aa3b15157820 */ /* 0x000fc40000400000 */
[----:B------:R-:W-:Y:S02]  /*1400*/  FMUL R28, R28, 1.4426950216293334961 ;  /* 0x3fb8aa3b1c1c7820 */ /* 0x000fe40000400000 */
[----:B------:R-:W-:Y:S02]  /*1410*/  FMUL R4, R4, 1.4426950216293334961 ;  /* 0x3fb8aa3b04047820 */ /* 0x000fe40000400000 */
[----:B------:R-:W-:Y:S02]  /*1420*/  FMUL R6, R6, 1.4426950216293334961 ;  /* 0x3fb8aa3b06067820 */ /* 0x000fe40000400000 */
[----:B------:R-:W-:Y:S02]  /*1430*/  FMUL R7, R7, 1.4426950216293334961 ;  /* 0x3fb8aa3b07077820 */ /* 0x000fe40000400000 */
[----:B------:R-:W-:Y:S01]  /*1440*/  FADD R84, R79, R84 ;  /* 0x000000544f547221 */ /* 0x000fe20000000000 */
[----:B--2---:R-:W-:Y:S01]  /*1450*/  HMMA.16816.F32 R32, R40, R36, R32 ;  /* 0x000000242820723c */ /* 0x004fe20000001820 */
[----:B------:R-:W-:Y:S01]  /*1460*/  MUFU.EX2 R36, R16 ;  /* 0x0000001000247308 */ /* 0x000fe20000000800 */
[----:B------:R-:W-:-:S02]  /*1470*/  FADD R77, R77, R82 ;  /* 0x000000524d4d7221 */ /* 0x000fc40000000000 */
[----:B------:R-:W-:Y:S02]  /*1480*/  FFMA R14, R14, c[0x0][0x188], -R70 ;  /* 0x000062000e0e7a23 */ /* 0x000fe40000000846 */
[----:B------:R-:W-:Y:S02]  /*1490*/  FADD R73, R73, R84 ;  /* 0x0000005449497221 */ /* 0x000fe40000000000 */
[----:B0-----:R-:W-:Y:S01]  /*14a0*/  HMMA.16816.F32 R44, R40, R24, R44 ;  /* 0x00000018282c723c */ /* 0x001fe2000000182c */
[----:B------:R-:W0:Y:S01]  /*14b0*/  MUFU.EX2 R40, R8 ;  /* 0x0000000800287308 */ /* 0x000e220000000800 */
[--C-:B------:R-:W-:Y:S02]  /*14c0*/  FFMA R15, R15, c[0x0][0x188], -R70.reuse ;  /* 0x000062000f0f7a23 */ /* 0x100fe40000000846 */
[----:B------:R-:W-:Y:S02]  /*14d0*/  FADD R77, R80, R77 ;  /* 0x0000004d504d7221 */ /* 0x000fe40000000000 */
[----:B------:R-:W-:Y:S01]  /*14e0*/  FADD R76, R76, R73 ;  /* 0x000000494c4c7221 */ /* 0x000fe20000000000 */
[----:B------:R-:W-:Y:S01]  /*14f0*/  MOV R73, R70 ;  /* 0x0000004600497202 */ /* 0x000fe20000000f00 */
[--C-:B------:R-:W-:Y:S01]  /*1500*/  FFMA R18, R18, c[0x0][0x188], -R70.reuse ;  /* 0x0000620012127a23 */ /* 0x100fe20000000846 */
[----:B------:R-:W-:Y:S01]  /*1510*/  MUFU.EX2 R24, R5 ;  /* 0x0000000500187308 */ /* 0x000fe20000000800 */
[----:B------:R-:W-:-:S02]  /*1520*/  FFMA R19, R19, c[0x0][0x188], -R70 ;  /* 0x0000620013137a23 */ /* 0x000fc40000000846 */
[----:B------:R-:W-:Y:S02]  /*1530*/  FFMA R17, R17, c[0x0][0x188], -R69 ;  /* 0x0000620011117a23 */ /* 0x000fe40000000845 */
[--C-:B------:R-:W-:Y:S02]  /*1540*/  FFMA R22, R22, c[0x0][0x188], -R70.reuse ;  /* 0x0000620016167a23 */ /* 0x100fe40000000846 */
[----:B------:R-:W-:Y:S01]  /*1550*/  FMUL R19, R19, 1.4426950216293334961 ;  /* 0x3fb8aa3b13137820 */ /* 0x000fe20000400000 */
[----:B------:R-:W-:Y:S01]  /*1560*/  MUFU.EX2 R5, R10 ;  /* 0x0000000a00057308 */ /* 0x000fe20000000800 */
[----:B------:R-:W-:Y:S02]  /*1570*/  FMUL R17, R17, 1.4426950216293334961 ;  /* 0x3fb8aa3b11117820 */ /* 0x000fe40000400000 */
[--C-:B------:R-:W-:Y:S02]  /*1580*/  FFMA R23, R23, c[0x0][0x188], -R70.reuse ;  /* 0x0000620017177a23 */ /* 0x100fe40000000846 */
[----:B------:R-:W-:-:S02]  /*1590*/  FFMA R30, R30, c[0x0][0x188], -R70 ;  /* 0x000062001e1e7a23 */ /* 0x000fc40000000846 */
[----:B------:R-:W-:Y:S01]  /*15a0*/  FMUL R23, R23, 1.4426950216293334961 ;  /* 0x3fb8aa3b17177820 */ /* 0x000fe20000400000 */
[----:B------:R-:W-:Y:S01]  /*15b0*/  MUFU.EX2 R8, R12 ;  /* 0x0000000c00087308 */ /* 0x000fe20000000800 */
[----:B------:R-:W-:Y:S02]  /*15c0*/  FFMA R31, R31, c[0x0][0x188], -R70 ;  /* 0x000062001f1f7a23 */ /* 0x000fe40000000846 */
[----:B------:R-:W-:Y:S02]  /*15d0*/  FMUL R30, R30, 1.4426950216293334961 ;  /* 0x3fb8aa3b1e1e7820 */ /* 0x000fe40000400000 */
[----:B------:R-:W-:Y:S02]  /*15e0*/  FFMA R29, R29, c[0x0][0x188], -R69 ;  /* 0x000062001d1d7a23 */ /* 0x000fe40000000845 */
[----:B------:R-:W-:Y:S01]  /*15f0*/  FMUL R31, R31, 1.4426950216293334961 ;  /* 0x3fb8aa3b1f1f7820 */ /* 0x000fe20000400000 */
[----:B------:R-:W1:Y:S01]  /*1600*/  MUFU.EX2 R41, R9 ;  /* 0x0000000900297308 */ /* 0x000e620000000800 */
[----:B------:R-:W-:-:S07]  /*1610*/  FMUL R29, R29, 1.4426950216293334961 ;  /* 0x3fb8aa3b1d1d7820 */ /* 0x000fce0000400000 */
[----:B------:R-:W-:Y:S08]  /*1620*/  MUFU.EX2 R12, R20 ;  /* 0x00000014000c7308 */ /* 0x000ff00000000800 */
[----:B------:R-:W-:Y:S08]  /*1630*/  MUFU.EX2 R20, R11 ;  /* 0x0000000b00147308 */ /* 0x000ff00000000800 */
[----:B------:R-:W-:Y:S08]  /*1640*/  MUFU.EX2 R9, R13 ;  /* 0x0000000d00097308 */ /* 0x000ff00000000800 */
[----:B------:R2:W3:Y:S08]  /*1650*/  MUFU.EX2 R25, R4 ;  /* 0x0000000400197308 */ /* 0x0004f00000000800 */
[----:B------:R-:W-:Y:S01]  /*1660*/  MUFU.EX2 R13, R21 ;  /* 0x00000015000d7308 */ /* 0x000fe20000000800 */
[----:B--2---:R-:W-:-:S02]  /*1670*/  FMUL R4, R14, 1.4426950216293334961 ;  /* 0x3fb8aa3b0e047820 */ /* 0x004fc40000400000 */
[----:B------:R-:W-:Y:S02]  /*1680*/  FMUL R14, R15, 1.4426950216293334961 ;  /* 0x3fb8aa3b0f0e7820 */ /* 0x000fe40000400000 */
[----:B------:R-:W-:Y:S02]  /*1690*/  FMUL R15, R18, 1.4426950216293334961 ;  /* 0x3fb8aa3b120f7820 */ /* 0x000fe40000400000 */
[----:B------:R-:W-:Y:S01]  /*16a0*/  FMUL R18, R22, 1.4426950216293334961 ;  /* 0x3fb8aa3b16127820 */ /* 0x000fe20000400000 */
[----:B------:R-:W-:Y:S08]  /*16b0*/  MUFU.EX2 R16, R28 ;  /* 0x0000001c00107308 */ /* 0x000ff00000000800 */
[----:B------:R0:W-:Y:S08]  /*16c0*/  MUFU.EX2 R21, R6 ;  /* 0x0000000600157308 */ /* 0x0001f00000000800 */
[----:B------:R2:W4:Y:S01]  /*16d0*/  MUFU.EX2 R28, R7 ;  /* 0x00000007001c7308 */ /* 0x0005220000000800 */
[----:B0-----:R-:W-:-:S04]  /*16e0*/  FADD R6, R40, R77 ;  /* 0x0000004d28067221 */ /* 0x001fc80000000000 */
[----:B-1----:R-:W-:Y:S01]  /*16f0*/  FADD R10, R41, R6 ;  /* 0x00000006290a7221 */ /* 0x002fe20000000000 */
[----:B---3--:R-:W-:Y:S02]  /*1700*/  F2FP.PACK_AB R6, R24, R25 ;  /* 0x000000191806723e */ /* 0x008fe400000000ff */
[----:B------:R0:W1:Y:S01]  /*1710*/  MUFU.EX2 R11, R4 ;  /* 0x00000004000b7308 */ /* 0x0000620000000800 */
[----:B--2---:R-:W-:Y:S01]  /*1720*/  FADD R7, R5, R76 ;  /* 0x0000004c05077221 */ /* 0x004fe20000000000 */
[C---:B------:R-:W-:Y:S01]  /*1730*/  F2FP.PACK_AB R5, R20.reuse, R5 ;  /* 0x000000051405723e */ /* 0x040fe200000000ff */
[----:B------:R-:W-:Y:S02]  /*1740*/  FADD R25, R25, R10 ;  /* 0x0000000a19197221 */ /* 0x000fe40000000000 */
[----:B------:R-:W-:Y:S02]  /*1750*/  FADD R42, R20, R7 ;  /* 0x00000007142a7221 */ /* 0x000fe40000000000 */
[----:B------:R-:W-:Y:S01]  /*1760*/  FADD R25, R24, R25 ;  /* 0x0000001918197221 */ /* 0x000fe20000000000 */
[----:B------:R-:W2:Y:S01]  /*1770*/  MUFU.EX2 R14, R14 ;  /* 0x0000000e000e7308 */ /* 0x000ea20000000800 */
[----:B----4-:R-:W-:Y:S01]  /*1780*/  F2FP.PACK_AB R7, R28, R21 ;  /* 0x000000151c07723e */ /* 0x010fe200000000ff */
[----:B------:R-:W-:Y:S01]  /*1790*/  FADD R21, R21, R42 ;  /* 0x0000002a15157221 */ /* 0x000fe20000000000 */
[----:B0-----:R-:W-:Y:S01]  /*17a0*/  F2FP.PACK_AB R4, R41, R40 ;  /* 0x000000282904723e */ /* 0x001fe200000000ff */
[----:B------:R-:W-:Y:S01]  /*17b0*/  FADD R10, R8, R25 ;  /* 0x00000019080a7221 */ /* 0x000fe20000000000 */
[----:B------:R-:W-:Y:S01]  /*17c0*/  F2FP.PACK_AB R8, R9, R8 ;  /* 0x000000080908723e */ /* 0x000fe200000000ff */
[----:B------:R-:W-:-:S02]  /*17d0*/  FADD R28, R28, R21 ;  /* 0x000000151c1c7221 */ /* 0x000fc40000000000 */
[----:B------:R-:W0:Y:S02]  /*17e0*/  MUFU.EX2 R15, R15 ;  /* 0x0000000f000f7308 */ /* 0x000e240000000800 */
[----:B-1----:R-:W-:Y:S01]  /*17f0*/  FADD R21, R11, R28 ;  /* 0x0000001c0b157221 */ /* 0x002fe20000000000 */
[C---:B------:R-:W-:Y:S05]  /*1800*/  HMMA.16816.F32 R32, R4.reuse, R38, R32 ;  /* 0x000000260420723c */ /* 0x040fea0000001820 */
[----:B------:R1:W3:Y:S03]  /*1810*/  MUFU.EX2 R40, R19 ;  /* 0x0000001300287308 */ /* 0x0002e60000000800 */
[----:B------:R-:W-:Y:S01]  /*1820*/  HMMA.16816.F32 R44, R4, R26, R44 ;  /* 0x0000001a042c723c */ /* 0x000fe2000000182c */
[----:B------:R-:W4:Y:S04]  /*1830*/  LDSM.16.M88.4 R4, [R52+0x2000] ;  /* 0x002000003404783b */ /* 0x000f280000000200 */
[----:B------:R-:W5:Y:S01]  /*1840*/  MUFU.EX2 R37, R17 ;  /* 0x0000001100257308 */ /* 0x000f620000000800 */
[----:B-1----:R-:W-:Y:S01]  /*1850*/  FADD R19, R9, R10 ;  /* 0x0000000a09137221 */ /* 0x002fe20000000000 */
[----:B------:R-:W1:Y:S01]  /*1860*/  LDSM.16.M88.4 R24, [R52+0x2400] ;  /* 0x002400003418783b */ /* 0x000e620000000200 */
[C---:B--2---:R-:W-:Y:S01]  /*1870*/  FADD R10, R14.reuse, R21 ;  /* 0x000000150e0a7221 */ /* 0x044fe20000000000 */
[----:B------:R-:W-:Y:S01]  /*1880*/  F2FP.PACK_AB R9, R14, R11 ;  /* 0x0000000b0e09723e */ /* 0x000fe200000000ff */
[----:B------:R-:W-:-:S02]  /*1890*/  FADD R20, R36, R19 ;  /* 0x0000001324147221 */ /* 0x000fc40000000000 */
[----:B0-----:R-:W-:Y:S01]  /*18a0*/  FADD R21, R15, R10 ;  /* 0x0000000a0f157221 */ /* 0x001fe20000000000 */
[----:B------:R-:W0:Y:S01]  /*18b0*/  MUFU.EX2 R18, R18 ;  /* 0x0000001200127308 */ /* 0x000e220000000800 */
[C---:B---3--:R-:W-:Y:S02]  /*18c0*/  F2FP.PACK_AB R11, R40.reuse, R15 ;  /* 0x0000000f280b723e */ /* 0x048fe400000000ff */
[----:B------:R-:W-:-:S05]  /*18d0*/  FADD R21, R40, R21 ;  /* 0x0000001528157221 */ /* 0x000fca0000000000 */
[----:B------:R-:W2:Y:S01]  /*18e0*/  MUFU.EX2 R23, R23 ;  /* 0x0000001700177308 */ /* 0x000ea20000000800 */
[----:B-----5:R-:W-:-:S04]  /*18f0*/  FADD R19, R37, R20 ;  /* 0x0000001425137221 */ /* 0x020fc80000000000 */
[----:B------:R-:W-:-:S03]  /*1900*/  FADD R10, R12, R19 ;  /* 0x000000130c0a7221 */ /* 0x000fc60000000000 */
[----:B------:R-:W3:Y:S01]  /*1910*/  MUFU.EX2 R30, R30 ;  /* 0x0000001e001e7308 */ /* 0x000ee20000000800 */
[----:B0-----:R-:W-:Y:S02]  /*1920*/  FADD R20, R18, R21 ;  /* 0x0000001512147221 */ /* 0x001fe40000000000 */
[----:B------:R-:W-:-:S04]  /*1930*/  FADD R19, R13, R10 ;  /* 0x0000000a0d137221 */ /* 0x000fc80000000000 */
[----:B------:R-:W-:Y:S01]  /*1940*/  FADD R10, R16, R19 ;  /* 0x00000013100a7221 */ /* 0x000fe20000000000 */
[----:B------:R-:W0:Y:S01]  /*1950*/  MUFU.EX2 R31, R31 ;  /* 0x0000001f001f7308 */ /* 0x000e220000000800 */
[----:B--2---:R-:W-:-:S07]  /*1960*/  FADD R21, R23, R20 ;  /* 0x0000001417157221 */ /* 0x004fce0000000000 */
[----:B------:R-:W2:Y:S01]  /*1970*/  MUFU.EX2 R17, R29 ;  /* 0x0000001d00117308 */ /* 0x000ea20000000800 */
[----:B---3--:R-:W-:-:S04]  /*1980*/  FADD R20, R30, R21 ;  /* 0x000000151e147221 */ /* 0x008fc80000000000 */
[----:B0-----:R-:W-:-:S05]  /*1990*/  FADD R20, R31, R20 ;  /* 0x000000141f147221 */ /* 0x001fca0000000000 */
[----:B------:R-:W0:Y:S01]  /*19a0*/  SHFL.BFLY PT, R21, R20, 0x2, 0x1f ;  /* 0x0c401f0014157f89 */ /* 0x000e2200000e0000 */
[----:B--2---:R-:W-:Y:S01]  /*19b0*/  FADD R19, R17, R10 ;  /* 0x0000000a11137221 */ /* 0x004fe20000000000 */
[----:B------:R-:W-:-:S04]  /*19c0*/  F2FP.PACK_AB R10, R37, R36 ;  /* 0x00000024250a723e */ /* 0x000fc800000000ff */
[----:B------:R-:W2:Y:S03]  /*19d0*/  SHFL.BFLY PT, R22, R19, 0x2, 0x1f ;  /* 0x0c401f0013167f89 */ /* 0x000ea600000e0000 */
[C---:B----4-:R-:W-:Y:S08]  /*19e0*/  HMMA.16816.F32 R32, R8.reuse, R4, R32 ;  /* 0x000000040820723c */ /* 0x050ff00000001820 */
[----:B-1----:R-:W-:Y:S01]  /*19f0*/  HMMA.16816.F32 R44, R8, R24, R44 ;  /* 0x00000018082c723c */ /* 0x002fe2000000182c */
[----:B0-----:R-:W-:-:S06]  /*1a00*/  FADD R21, R20, R21 ;  /* 0x0000001514157221 */ /* 0x001fcc0000000000 */
[----:B------:R-:W-:Y:S02]  /*1a10*/  F2FP.PACK_AB R8, R13, R12 ;  /* 0x0000000c0d08723e */ /* 0x000fe400000000ff */
[----:B------:R-:W-:Y:S01]  /*1a20*/  F2FP.PACK_AB R10, R17, R16 ;  /* 0x00000010110a723e */ /* 0x000fe200000000ff */
[----:B------:R-:W0:Y:S01]  /*1a30*/  SHFL.BFLY PT, R4, R21, 0x1, 0x1f ;  /* 0x0c201f0015047f89 */ /* 0x000e2200000e0000 */
[----:B------:R-:W-:Y:S01]  /*1a40*/  F2FP.PACK_AB R9, R23, R18 ;  /* 0x000000121709723e */ /* 0x000fe200000000ff */
[----:B--2---:R-:W-:Y:S01]  /*1a50*/  FADD R22, R19, R22 ;  /* 0x0000001613167221 */ /* 0x004fe20000000000 */
[----:B------:R-:W-:-:S04]  /*1a60*/  F2FP.PACK_AB R11, R31, R30 ;  /* 0x0000001e1f0b723e */ /* 0x000fc800000000ff */
[----:B------:R-:W1:Y:S03]  /*1a70*/  SHFL.BFLY PT, R5, R22, 0x1, 0x1f ;  /* 0x0c201f0016057f89 */ /* 0x000e6600000e0000 */
[C---:B------:R-:W-:Y:S07]  /*1a80*/  HMMA.16816.F32 R32, R8.reuse, R6, R32 ;  /* 0x000000060820723c */ /* 0x040fee0000001820 */
[----:B------:R-:W-:Y:S01]  /*1a90*/  MOV R6, 0x40 ;  /* 0x0000004000067802 */ /* 0x000fe20000000f00 */
[----:B------:R-:W-:Y:S04]  /*1aa0*/  HMMA.16816.F32 R24, R8, R26, R44 ;  /* 0x0000001a0818723c */ /* 0x000fe8000000182c */
[----:B------:R-:W-:-:S02]  /*1ab0*/  IMAD R57, R6, c[0x0][0x1b4], R57 ;  /* 0x00006d0006397a24 */ /* 0x000fc400078e0239 */
[----:B0-----:R-:W-:Y:S02]  /*1ac0*/  FADD R4, R21, R4 ;  /* 0x0000000415047221 */ /* 0x001fe40000000000 */
[----:B------:R-:W-:Y:S02]  /*1ad0*/  IMAD R59, R6, c[0x0][0x1a4], R59 ;  /* 0x00006900063b7a24 */ /* 0x000fe400078e023b */
[----:B------:R-:W-:Y:S01]  /*1ae0*/  FFMA R63, R72, R63, R4 ;  /* 0x0000003f483f7223 */ /* 0x000fe20000000004 */
[----:B------:R-:W-:Y:S01]  /*1af0*/  MOV R72, R69 ;  /* 0x0000004500487202 */ /* 0x000fe20000000f00 */
[----:B-1----:R-:W-:-:S04]  /*1b00*/  FADD R5, R22, R5 ;  /* 0x0000000516057221 */ /* 0x002fc80000000000 */
[----:B------:R-:W-:Y:S01]  /*1b10*/  FFMA R64, R71, R64, R5 ;  /* 0x0000004047407223 */ /* 0x000fe20000000005 */
[----:B------:R-:W-:Y:S01]  /*1b20*/  @P0 CALL.REL.NOINC `(.L_x_0) ;  /* 0x0000001000000944 */ /* 0x000fe20003c00000 */
[----:B------:R-:W-:Y:S05]  /*1b30*/  BRA `(.L_x_1) ;  /* 0xffffee0000007947 */ /* 0x000fea000383ffff */
.L_x_0:
[----:B------:R-:W-:-:S01]  /*1b40*/  NOP ;  /* 0x0000000000007918 */ /* 0x000fc20000000000 */
[----:B0-----:R-:W-:Y:S01]  /*1b50*/  SHF.L.U32 R9, R68, 0x2, RZ ;  /* 0x0000000244097819 */ /* 0x001fe200000006ff */
[C---:B------:R-:W-:Y:S01]  /*1b60*/  FMUL R0, R64.reuse, 8388608 ;  /* 0x4b00000040007820 */ /* 0x040fe20000400000 */
[----:B------:R-:W-:Y:S01]  /*1b70*/  FSETP.GEU.AND P4, PT, R64, 1.175494350822287508e-38, PT ;  /* 0x008000004000780b */ /* 0x000fe20003f8e000 */
[----:B------:R-:W-:Y:S01]  /*1b80*/  IMAD R6, R67, c[0x0][0x1c0], RZ ;  /* 0x0000700043067a24 */ /* 0x000fe200078e02ff */
[----:B------:R-:W-:Y:S01]  /*1b90*/  LOP3.LUT R3, R9, 0x7c, RZ, 0xc0, !PT ;  /* 0x0000007c09037812 */ /* 0x000fe200078ec0ff */
[----:B------:R-:W-:Y:S01]  /*1ba0*/  IMAD R8, R66, c[0x0][0x1c4], RZ ;  /* 0x0000710042087a24 */ /* 0x000fe200078e02ff */
[----:B------:R-:W-:Y:S01]  /*1bb0*/  FSEL R0, R0, R64, !P4 ;  /* 0x0000004000007208 */ /* 0x000fe20006000000 */
[C---:B------:R-:W-:Y:S01]  /*1bc0*/  FMUL R2, R63.reuse, 8388608 ;  /* 0x4b0000003f027820 */ /* 0x040fe20000400000 */
[----:B------:R-:W-:Y:S01]  /*1bd0*/  FSETP.GEU.AND P3, PT, R63, 1.175494350822287508e-38, PT ;  /* 0x008000003f00780b */ /* 0x000fe20003f6e000 */
[----:B------:R-:W-:Y:S01]  /*1be0*/  BAR.SYNC.DEFER_BLOCKING 0x0 ;  /* 0x0000000000007b1d */ /* 0x000fe20000010000 */
[----:B------:R-:W-:Y:S01]  /*1bf0*/  LEA R11, R62, R3, 0x1 ;  /* 0x000000033e0b7211 */ /* 0x000fe200078e08ff */
[----:B------:R-:W-:Y:S01]  /*1c00*/  IMAD.MOV.U32 R19, RZ, RZ, 0x3dc6b27f ;  /* 0x3dc6b27fff137424 */ /* 0x000fe200078e00ff */
[C---:B------:R-:W-:Y:S01]  /*1c10*/  SHF.L.U32 R4, R6.reuse, 0x1, RZ ;  /* 0x0000000106047819 */ /* 0x040fe200000006ff */
[----:B------:R-:W-:Y:S01]  /*1c20*/  IMAD.HI R6, R6, 0x2, RZ ;  /* 0x0000000206067827 */ /* 0x000fe200078e02ff */
[----:B------:R-:W-:-:S02]  /*1c30*/  SHF.L.U32 R5, R8, 0x1, RZ ;  /* 0x0000000108057819 */ /* 0x000fc400000006ff */
[----:B------:R-:W-:Y:S01]  /*1c40*/  LOP3.LUT R13, R68, 0x18, RZ, 0xc0, !PT ;  /* 0x00000018440d7812 */ /* 0x000fe200078ec0ff */
[----:B------:R-:W-:Y:S01]  /*1c50*/  IMAD R65, R65, c[0x0][0x1c8], RZ ;  /* 0x0000720041417a24 */ /* 0x000fe200078e02ff */
[----:B------:R-:W-:Y:S02]  /*1c60*/  IADD3 R3, R0, -0x3f3504f3, RZ ;  /* 0xc0cafb0d00037810 */ /* 0x000fe40007ffe0ff */
[----:B------:R-:W-:Y:S02]  /*1c70*/  FSEL R2, R2, R63, !P3 ;  /* 0x0000003f02027208 */ /* 0x000fe40005800000 */
[----:B------:R-:W-:Y:S02]  /*1c80*/  IADD3 R18, P5, P6, R5, c[0x0][0x178], R4 ;  /* 0x00005e0005127a10 */ /* 0x000fe40007ebe004 */
[----:B------:R-:W-:Y:S02]  /*1c90*/  LOP3.LUT R7, R9, 0x780, RZ, 0xc0, !PT ;  /* 0x0000078009077812 */ /* 0x000fe400078ec0ff */
[----:B------:R-:W-:-:S02]  /*1ca0*/  LEA R12, R13, R60, 0x4 ;  /* 0x0000003c0d0c7211 */ /* 0x000fc400078e20ff */
[----:B------:R-:W-:Y:S02]  /*1cb0*/  LOP3.LUT R5, R3, 0xff800000, RZ, 0xc0, !PT ;  /* 0xff80000003057812 */ /* 0x000fe400078ec0ff */
[----:B------:R-:W-:Y:S02]  /*1cc0*/  IADD3 R3, R2, -0x3f3504f3, RZ ;  /* 0xc0cafb0d02037810 */ /* 0x000fe40007ffe0ff */
[----:B------:R-:W-:Y:S01]  /*1cd0*/  LEA R12, R12, R7, 0x4 ;  /* 0x000000070c0c7211 */ /* 0x000fe200078e20ff */
[----:B------:R-:W-:Y:S01]  /*1ce0*/  I2F R4, R5 ;  /* 0x0000000500047306 */ /* 0x000fe20000201400 */
[----:B------:R-:W-:Y:S01]  /*1cf0*/  LOP3.LUT R7, R3, 0xff800000, RZ, 0xc0, !PT ;  /* 0xff80000003077812 */ /* 0x000fe200078ec0ff */
[----:B------:R-:W-:Y:S01]  /*1d00*/  IMAD.HI R3, R8, 0x2, RZ ;  /* 0x0000000208037827 */ /* 0x000fe200078e02ff */
[C---:B------:R-:W-:Y:S02]  /*1d10*/  FSETP.GT.AND P2, PT, |R64|.reuse, 8.50705917302346158658e+37, PT ;  /* 0x7e8000004000780b */ /* 0x040fe40003f44200 */
[----:B------:R-:W-:-:S02]  /*1d20*/  FSETP.GEU.AND P1, PT, |R64|, 1.175494350822287508e-38, PT ;  /* 0x008000004000780b */ /* 0x000fc40003f2e200 */
[----:B------:R-:W-:Y:S02]  /*1d30*/  IADD3.X R28, R3, c[0x0][0x17c], R6, P5, P6 ;  /* 0x00005f00031c7a10 */ /* 0x000fe40002fec406 */
[----:B------:R-:W-:Y:S02]  /*1d40*/  FSEL R3, RZ, -23, P4 ;  /* 0xc1b80000ff037808 */ /* 0x000fe40002000000 */
[----:B------:R-:W-:Y:S02]  /*1d50*/  FSETP.GT.AND P4, PT, |R63|, 8.50705917302346158658e+37, PT ;  /* 0x7e8000003f00780b */ /* 0x000fe40003f84200 */
[----:B------:R-:W-:Y:S02]  /*1d60*/  LOP3.LUT R15, R9, 0x3c0, RZ, 0xc0, !PT ;  /* 0x000003c0090f7812 */ /* 0x000fe400078ec0ff */
[----:B------:R-:W-:Y:S01]  /*1d70*/  FSEL R6, RZ, -23, P3 ;  /* 0xc1b80000ff067808 */ /* 0x000fe20001800000 */
[----:B------:R-:W0:Y:S01]  /*1d80*/  I2F R9, R7 ;  /* 0x0000000700097306 */ /* 0x000e220000201400 */
[----:B------:R-:W-:Y:S01]  /*1d90*/  FSETP.GEU.AND P3, PT, |R63|, 1.175494350822287508e-38, PT ;  /* 0x008000003f00780b */ /* 0x000fe20003f6e200 */
[----:B------:R-:W-:Y:S01]  /*1da0*/  @P2 FMUL R64, R64, 0.25 ;  /* 0x3e80000040402820 */ /* 0x000fe20000400000 */
[--C-:B------:R-:W-:Y:S01]  /*1db0*/  SHF.R.S32.HI R10, RZ, 0x5, R68.reuse ;  /* 0x00000005ff0a7819 */ /* 0x100fe20000011444 */
[----:B------:R-:W-:Y:S01]  /*1dc0*/  @P2 FMUL R25, R25, 0.25 ;  /* 0x3e80000019192820 */ /* 0x000fe20000400000 */
[----:B------:R-:W-:Y:S01]  /*1dd0*/  LOP3.LUT P0, RZ, R68, 0x100, RZ, 0xc0, !PT ;  /* 0x0000010044ff7812 */ /* 0x000fe2000780c0ff */
[----:B------:R-:W-:Y:S01]  /*1de0*/  @!P1 FMUL R64, R64, 16777216 ;  /* 0x4b80000040409820 */ /* 0x000fe20000400000 */
[----:B------:R-:W-:Y:S01]  /*1df0*/  SHF.R.U32.HI R68, RZ, 0x1, R68 ;  /* 0x00000001ff447819 */ /* 0x000fe20000011644 */
[----:B------:R-:W-:Y:S01]  /*1e00*/  @P4 FMUL R63, R63, 0.25 ;  /* 0x3e8000003f3f4820 */ /* 0x000fe20000400000 */
[----:B------:R-:W-:Y:S01]  /*1e10*/  SGXT R10, R10, 0x1 ;  /* 0x000000010a0a781a */ /* 0x000fe20000000200 */
[----:B------:R-:W1:Y:S01]  /*1e20*/  MUFU.RCP R8, R64 ;  /* 0x0000004000087308 */ /* 0x000e620000001000 */
[----:B------:R-:W-:Y:S01]  /*1e30*/  @P2 FMUL R24, R24, 0.25 ;  /* 0x3e80000018182820 */ /* 0x000fe20000400000 */
[----:B------:R-:W-:Y:S01]  /*1e40*/  LEA R15, R60, R15, 0x3 ;  /* 0x0000000f3c0f7211 */ /* 0x000fe200078e18ff */
[----:B------:R-:W-:Y:S01]  /*1e50*/  @P2 FMUL R33, R33, 0.25 ;  /* 0x3e80000021212820 */ /* 0x000fe20000400000 */
[----:B------:R-:W-:Y:S01]  /*1e60*/  LOP3.LUT R68, R68, 0x4, RZ, 0xc0, !PT ;  /* 0x0000000444447812 */ /* 0x000fe200078ec0ff */
[----:B------:R-:W-:Y:S01]  /*1e70*/  @!P3 FMUL R63, R63, 16777216 ;  /* 0x4b8000003f3fb820 */ /* 0x000fe20000400000 */
[----:B------:R-:W-:Y:S01]  /*1e80*/  LOP3.LUT R16, R11, 0x1008, R10, 0x78, !PT ;  /* 0x000010080b107812 */ /* 0x000fe200078e780a */
[----:B0-----:R-:W-:Y:S01]  /*1e90*/  FFMA.FTZ R21, R9, 1.1920928955078125e-07, R6 ;  /* 0x3400000009157823 */ /* 0x001fe20000010006 */
[----:B------:R-:W-:Y:S01]  /*1ea0*/  IADD3 R68, R68, R15, RZ ;  /* 0x0000000f44447210 */ /* 0x000fe20007ffe0ff */
[----:B------:R-:W0:Y:S01]  /*1eb0*/  MUFU.RCP R6, R63 ;  /* 0x0000003f00067308 */ /* 0x000e220000001000 */
[----:B------:R-:W-:Y:S01]  /*1ec0*/  @P2 FMUL R32, R32, 0.25 ;  /* 0x3e80000020202820 */ /* 0x000fe20000400000 */
[----:B------:R-:W-:Y:S01]  /*1ed0*/  LEA.HI R17, R13, R12, RZ, 0x1f ;  /* 0x0000000c0d117211 */ /* 0x000fe200078ff8ff */
[----:B------:R-:W-:Y:S01]  /*1ee0*/  @P4 FMUL R27, R27, 0.25 ;  /* 0x3e8000001b1b4820 */ /* 0x000fe20000400000 */
[----:B------:R-:W-:Y:S01]  /*1ef0*/  IADD3 R5, R0, -R5, RZ ;  /* 0x8000000500057210 */ /* 0x000fe20007ffe0ff */
[----:B------:R-:W-:Y:S01]  /*1f00*/  @P4 FMUL R35, R35, 0.25 ;  /* 0x3e80000023234820 */ /* 0x000fe20000400000 */
[----:B------:R-:W-:Y:S01]  /*1f10*/  IADD3 R7, R2, -R7, RZ ;  /* 0x8000000702077210 */ /* 0x000fe20007ffe0ff */
[----:B------:R-:W-:Y:S01]  /*1f20*/  @P4 FMUL R26, R26, 0.25 ;  /* 0x3e8000001a1a4820 */ /* 0x000fe20000400000 */
[----:B------:R-:W-:Y:S01]  /*1f30*/  ISETP.GE.U32.AND P2, PT, R0, 0x7f800000, PT ;  /* 0x7f8000000000780c */ /* 0x000fe20003f46070 */
[----:B------:R-:W-:Y:S01]  /*1f40*/  @P4 FMUL R34, R34, 0.25 ;  /* 0x3e80000022224820 */ /* 0x000fe20000400000 */
[----:B------:R-:W-:Y:S01]  /*1f50*/  LOP3.LUT R61, R61, 0x3f8, RZ, 0xc0, !PT ;  /* 0x000003f83d3d7812 */ /* 0x000fe200078ec0ff */
[----:B------:R-:W-:-:S02]  /*1f60*/  @!P1 FMUL R25, R25, 16777216 ;  /* 0x4b80000019199820 */ /* 0x000fc40000400000 */
[----:B------:R-:W-:Y:S02]  /*1f70*/  @!P1 FMUL R24, R24, 16777216 ;  /* 0x4b80000018189820 */ /* 0x000fe40000400000 */
[----:B------:R-:W-:Y:S02]  /*1f80*/  @!P1 FMUL R33, R33, 16777216 ;  /* 0x4b80000021219820 */ /* 0x000fe40000400000 */
[----:B------:R-:W-:Y:S01]  /*1f90*/  @!P1 FMUL R32, R32, 16777216 ;  /* 0x4b80000020209820 */ /* 0x000fe20000400000 */
[----:B------:R-:W-:Y:S01]  /*1fa0*/  ISETP.GE.U32.AND P1, PT, R2, 0x7f800000, PT ;  /* 0x7f8000000200780c */ /* 0x000fe20003f26070 */
[----:B------:R-:W-:Y:S02]  /*1fb0*/  @!P3 FMUL R27, R27, 16777216 ;  /* 0x4b8000001b1bb820 */ /* 0x000fe40000400000 */
[----:B------:R-:W-:Y:S02]  /*1fc0*/  @!P3 FMUL R35, R35, 16777216 ;  /* 0x4b8000002323b820 */ /* 0x000fe40000400000 */
[----:B------:R-:W-:-:S02]  /*1fd0*/  @!P3 FMUL R26, R26, 16777216 ;  /* 0x4b8000001a1ab820 */ /* 0x000fc40000400000 */
[----:B------:R-:W-:Y:S02]  /*1fe0*/  @!P3 FMUL R34, R34, 16777216 ;  /* 0x4b8000002222b820 */ /* 0x000fe40000400000 */
[C---:B-1----:R-:W-:Y:S02]  /*1ff0*/  FMUL R10, R8.reuse, R25 ;  /* 0x00000019080a7220 */ /* 0x042fe40000400000 */
[C---:B------:R-:W-:Y:S01]  /*2000*/  FMUL R11, R8.reuse, R24 ;  /* 0x00000018080b7220 */ /* 0x040fe20000400000 */
[----:B------:R-:W-:Y:S01]  /*2010*/  MOV R24, c[0x0][0x1c8] ;  /* 0x0000720000187a02 */ /* 0x000fe20000000f00 */
[C---:B------:R-:W-:Y:S01]  /*2020*/  FMUL R15, R8.reuse, R33 ;  /* 0x00000021080f7220 */ /* 0x040fe20000400000 */
[----:B------:R-:W-:Y:S01]  /*2030*/  @P1 MOV R33, 0x7f800000 ;  /* 0x7f80000000211802 */ /* 0x000fe20000000f00 */
[----:B------:R-:W-:Y:S02]  /*2040*/  FMUL R14, R8, R32 ;  /* 0x00000020080e7220 */ /* 0x000fe40000400000 */
[----:B0-----:R-:W-:Y:S01]  /*2050*/  FMUL R8, R6, R27 ;  /* 0x0000001b06087220 */ /* 0x001fe20000400000 */
[----:B------:R-:W-:Y:S01]  /*2060*/  F2FP.PACK_AB R10, R10, R15 ;  /* 0x0000000f0a0a723e */ /* 0x000fe200000000ff */
[C---:B------:R-:W-:Y:S01]  /*2070*/  FMUL R13, R6.reuse, R35 ;  /* 0x00000023060d7220 */ /* 0x040fe20000400000 */
[----:B------:R-:W-:Y:S01]  /*2080*/  F2FP.PACK_AB R11, R11, R14 ;  /* 0x0000000e0b0b723e */ /* 0x000fe200000000ff */
[C---:B------:R-:W-:Y:S01]  /*2090*/  FMUL R9, R6.reuse, R26 ;  /* 0x0000001a06097220 */ /* 0x040fe20000400000 */
[----:B------:R-:W-:Y:S01]  /*20a0*/  LOP3.LUT R15, R17, 0x8, RZ, 0x3c, !PT ;  /* 0x00000008110f7812 */ /* 0x000fe200078e3cff */
[----:B------:R-:W-:Y:S01]  /*20b0*/  FMUL R12, R6, R34 ;  /* 0x00000022060c7220 */ /* 0x000fe20000400000 */
[----:B------:R-:W-:Y:S01]  /*20c0*/  F2FP.PACK_AB R8, R8, R13 ;  /* 0x0000000d0808723e */ /* 0x000fe200000000ff */
[----:B------:R-:W-:Y:S01]  /*20d0*/  FADD R5, R5, -1 ;  /* 0xbf80000005057421 */ /* 0x000fe20000000000 */
[----:B------:R-:W-:Y:S01]  /*20e0*/  LOP3.LUT R13, R16, 0x4, RZ, 0x3c, !PT ;  /* 0x00000004100d7812 */ /* 0x000fe200078e3cff */
[----:B------:R-:W-:Y:S01]  /*20f0*/  FFMA.FTZ R3, R4, 1.1920928955078125e-07, R3 ;  /* 0x3400000004037823 */ /* 0x000fe20000010003 */
[----:B------:R-:W-:Y:S01]  /*2100*/  F2FP.PACK_AB R12, R9, R12 ;  /* 0x0000000c090c723e */ /* 0x000fe200000000ff */
[----:B------:R-:W-:Y:S01]  /*2110*/  FFMA.FTZ R4, R5, R19, -0.16845393180847167969 ;  /* 0xbe2c7f3005047423 */ /* 0x000fe20000010013 */
[----:B------:R-:W-:Y:S01]  /*2120*/  STS [R16], R11 ;  /* 0x0000000b10007388 */ /* 0x000fe20000000800 */
[----:B------:R-:W-:Y:S01]  /*2130*/  FADD R22, R7, -1 ;  /* 0xbf80000007167421 */ /* 0x000fe20000000000 */
[----:B------:R-:W-:Y:S01]  /*2140*/  LEA R9, R24, R65, 0x1 ;  /* 0x0000004118097211 */ /* 0x000fe200078e08ff */
[----:B------:R-:W-:Y:S01]  /*2150*/  FFMA.FTZ R4, R5, R4, 0.1716887056827545166 ;  /* 0x3e2fcf2a05047423 */ /* 0x000fe20000010004 */
[----:B------:R0:W-:Y:S01]  /*2160*/  STS [R16+0x400], R10 ;  /* 0x0004000a10007388 */ /* 0x0001e20000000800 */
[C---:B------:R-:W-:Y:S01]  /*2170*/  FFMA.FTZ R7, R22.reuse, R19, -0.16845393180847167969 ;  /* 0xbe2c7f3016077423 */ /* 0x040fe20000010013 */
[----:B------:R-:W-:Y:S01]  /*2180*/  LEA R6, P4, R9, R18, 0x1 ;  /* 0x0000001209067211 */ /* 0x000fe200078808ff */
[----:B------:R-:W-:Y:S01]  /*2190*/  FFMA.FTZ R4, R5, R4, -0.17900948226451873779 ;  /* 0xbe374e4305047423 */ /* 0x000fe20000010004 */
[----:B------:R1:W-:Y:S01]  /*21a0*/  STS [R13+0x800], R12 ;  /* 0x0008000c0d007388 */ /* 0x0003e20000000800 */
[----:B------:R-:W-:-:S02]  /*21b0*/  FFMA.FTZ R7, R22, R7, 0.1716887056827545166 ;  /* 0x3e2fcf2a16077423 */ /* 0x000fc40000010007 */
[----:B------:R-:W-:Y:S01]  /*21c0*/  FFMA.FTZ R4, R5, R4, 0.20512372255325317383 ;  /* 0x3e520bf405047423 */ /* 0x000fe20000010004 */
[----:B------:R2:W-:Y:S01]  /*21d0*/  STS [R13+0xc00], R8 ;  /* 0x000c00080d007388 */ /* 0x0005e20000000800 */
[C---:B------:R-:W-:Y:S01]  /*21e0*/  FFMA.FTZ R7, R22.reuse, R7, -0.17900948226451873779 ;  /* 0xbe374e4316077423 */ /* 0x040fe20000010007 */
[----:B0-----:R-:W-:Y:S01]  /*21f0*/  LOP3.LUT R16, R17, 0xc, RZ, 0x3c, !PT ;  /* 0x0000000c11107812 */ /* 0x001fe200078e3cff */
[----:B------:R-:W-:Y:S01]  /*2200*/  FFMA.FTZ R4, R5, R4, -0.24046532809734344482 ;  /* 0xbe763c8b05047423 */ /* 0x000fe20000010004 */
[----:B------:R-:W-:Y:S01]  /*2210*/  BAR.SYNC.DEFER_BLOCKING 0x0 ;  /* 0x0000000000007b1d */ /* 0x000fe20000010000 */
[----:B------:R-:W-:Y:S01]  /*2220*/  FFMA.FTZ R7, R22, R7, 0.20512372255325317383 ;  /* 0x3e520bf416077423 */ /* 0x000fe20000010007 */
[----:B-1----:R-:W-:Y:S01]  /*2230*/  LOP3.LUT R12, R17, 0x4, RZ, 0x3c, !PT ;  /* 0x00000004110c7812 */ /* 0x002fe200078e3cff */
[----:B------:R-:W-:Y:S01]  /*2240*/  FFMA.FTZ R4, R5, R4, 0.28857114911079406738 ;  /* 0x3e93bf9905047423 */ /* 0x000fe20000010004 */
[----:B------:R-:W-:Y:S01]  /*2250*/  LEA R10, R24, R9, 0x1 ;  /* 0x00000009180a7211 */ /* 0x000fe200078e08ff */
[----:B------:R-:W-:-:S02]  /*2260*/  FFMA.FTZ R7, R22, R7, -0.24046532809734344482 ;  /* 0xbe763c8b16077423 */ /* 0x000fc40000010007 */
[C---:B------:R-:W-:Y:S01]  /*2270*/  FFMA.FTZ R4, R5.reuse, R4, -0.36067417263984680176 ;  /* 0xbeb8aa4905047423 */ /* 0x040fe20000010004 */
[----:B--2---:R-:W-:Y:S01]  /*2280*/  LEA R13, R24, R10, 0x1 ;  /* 0x0000000a180d7211 */ /* 0x004fe200078e08ff */
[----:B------:R-:W-:Y:S01]  /*2290*/  FFMA.FTZ R7, R22, R7, 0.28857114911079406738 ;  /* 0x3e93bf9916077423 */ /* 0x000fe20000010007 */
[----:B------:R-:W-:Y:S01]  /*22a0*/  LEA R8, P5, R10, R18, 0x1 ;  /* 0x000000120a087211 */ /* 0x000fe200078a08ff */
[----:B------:R-:W-:Y:S01]  /*22b0*/  FFMA.FTZ R4, R5, R4, 0.48089820146560668945 ;  /* 0x3ef6384a05047423 */ /* 0x000fe20000010004 */
[----:B------:R-:W-:Y:S01]  /*22c0*/  LEA R14, R24, R13, 0x1 ;  /* 0x0000000d180e7211 */ /* 0x000fe200078e08ff */
[----:B------:R-:W-:Y:S01]  /*22d0*/  FFMA.FTZ R11, R22, R7, -0.36067417263984680176 ;  /* 0xbeb8aa49160b7423 */ /* 0x000fe20000010007 */
[----:B------:R-:W-:Y:S01]  /*22e0*/  LEA.HI.X.SX32 R7, R9, R28, 0x1, P4 ;  /* 0x0000001c09077211 */ /* 0x000fe200020f0eff */
[----:B------:R-:W-:Y:S01]  /*22f0*/  FFMA.FTZ R4, R5, R4, -0.72134751081466674805 ;  /* 0xbf38aa3b05047423 */ /* 0x000fe20000010004 */
[----:B------:R-:W-:Y:S01]  /*2300*/  LEA.HI.X.SX32 R9, R10, R28, 0x1, P5 ;  /* 0x0000001c0a097211 */ /* 0x000fe200028f0eff */
[----:B------:R-:W-:-:S02]  /*2310*/  FFMA.FTZ R11, R22, R11, 0.48089820146560668945 ;  /* 0x3ef6384a160b7423 */ /* 0x000fc4000001000b */
[----:B------:R-:W-:-:S04]  /*2320*/  FMUL R4, R5, R4 ;  /* 0x0000000405047220 */ /* 0x000fc80000400000 */
[C---:B------:R-:W-:Y:S01]  /*2330*/  FMUL R4, R5.reuse, R4 ;  /* 0x0000000405047220 */ /* 0x040fe20000400000 */
[----:B------:R-:W0:Y:S03]  /*2340*/  LDS R25, [R17] ;  /* 0x0000000011197984 */ /* 0x000e260000000800 */
[----:B------:R-:W-:Y:S01]  /*2350*/  FFMA.FTZ R20, R5, 1.4426950216293334961, R4 ;  /* 0x3fb8aa3b05147823 */ /* 0x000fe20000010004 */
[----:B------:R1:W2:Y:S01]  /*2360*/  LDS R27, [R12] ;  /* 0x000000000c1b7984 */ /* 0x0002a20000000800 */
[----:B------:R-:W-:Y:S02]  /*2370*/  LEA R4, P3, R65, R18, 0x1 ;  /* 0x0000001241047211 */ /* 0x000fe400078608ff */
[----:B------:R-:W-:Y:S01]  /*2380*/  FADD R3, R3, R20 ;  /* 0x0000001403037221 */ /* 0x000fe20000000000 */
[----:B------:R3:W4:Y:S01]  /*2390*/  LDS R29, [R15] ;  /* 0x000000000f1d7984 */ /* 0x0007220000000800 */
[----:B------:R-:W-:-:S02]  /*23a0*/  LEA.HI.X.SX32 R5, R65, R28, 0x1, P3 ;  /* 0x0000001c41057211 */ /* 0x000fc400018f0eff */
[CC--:B------:R-:W-:Y:S01]  /*23b0*/  LEA R10, P3, R13.reuse, R18.reuse, 0x1 ;  /* 0x000000120d0a7211 */ /* 0x0c0fe200078608ff */
[----:B------:R5:W4:Y:S01]  /*23c0*/  LDS R31, [R16] ;  /* 0x00000000101f7984 */ /* 0x000b220000000800 */
[----:B-1----:R-:W-:Y:S02]  /*23d0*/  LEA R12, P4, R14, R18, 0x1 ;  /* 0x000000120e0c7211 */ /* 0x002fe400078808ff */
[----:B------:R-:W-:Y:S01]  /*23e0*/  LEA R17, R24, R14, 0x1 ;  /* 0x0000000e18117211 */ /* 0x000fe200078e08ff */
[----:B---3--:R-:W-:Y:S01]  /*23f0*/  FFMA.FTZ R15, R22, R11, -0.72134751081466674805 ;  /* 0xbf38aa3b160f7423 */ /* 0x008fe2000001000b */
[-C--:B------:R-:W-:Y:S02]  /*2400*/  LEA.HI.X.SX32 R11, R13, R28.reuse, 0x1, P3 ;  /* 0x0000001c0d0b7211 */ /* 0x080fe400018f0eff */
[----:B------:R-:W-:Y:S01]  /*2410*/  LEA.HI.X.SX32 R13, R14, R28, 0x1, P4 ;  /* 0x0000001c0e0d7211 */ /* 0x000fe200020f0eff */
[----:B------:R-:W-:Y:S01]  /*2420*/  FMUL R15, R22, R15 ;  /* 0x0000000f160f7220 */ /* 0x000fe20000400000 */
[----:B------:R-:W-:-:S02]  /*2430*/  LEA R14, P3, R17, R18, 0x1 ;  /* 0x00000012110e7211 */ /* 0x000fc400078608ff */
[----:B------:R-:W-:Y:S01]  /*2440*/  LEA R19, R24, R17, 0x1 ;  /* 0x0000001118137211 */ /* 0x000fe200078e08ff */
[----:B------:R-:W-:Y:S01]  /*2450*/  FMUL R23, R22, R15 ;  /* 0x0000000f16177220 */ /* 0x000fe20000400000 */
[----:B------:R-:W-:Y:S02]  /*2460*/  LEA.HI.X.SX32 R15, R17, R28, 0x1, P3 ;  /* 0x0000001c110f7211 */ /* 0x000fe400018f0eff */
[----:B------:R-:W-:Y:S01]  /*2470*/  FSETP.NEU.AND P3, PT, R0, RZ, PT ;  /* 0x000000ff0000720b */ /* 0x000fe20003f6d000 */
[----:B------:R-:W-:Y:S01]  /*2480*/  FFMA.FTZ R22, R22, 1.4426950216293334961, R23 ;  /* 0x3fb8aa3b16167823 */ /* 0x000fe20000010017 */
[----:B------:R-:W-:Y:S02]  /*2490*/  @P2 MOV R23, 0x7f800000 ;  /* 0x7f80000000172802 */ /* 0x000fe40000000f00 */
[----:B------:R-:W-:Y:S01]  /*24a0*/  LEA R24, R24, R19, 0x1 ;  /* 0x0000001318187211 */ /* 0x000fe200078e08ff */
[----:B------:R-:W-:Y:S01]  /*24b0*/  FADD R21, R21, R22 ;  /* 0x0000001615157221 */ /* 0x000fe20000000000 */
[-C--:B-----5:R-:W-:Y:S01]  /*24c0*/  LEA R16, P4, R19, R18.reuse, 0x1 ;  /* 0x0000001213107211 */ /* 0x0a0fe200078808ff */
[----:B------:R-:W-:Y:S01]  /*24d0*/  @P2 FFMA.FTZ R3, R0, R23, +INF ;  /* 0x7f80000000032423 */ /* 0x000fe20000010017 */
[----:B------:R-:W-:Y:S01]  /*24e0*/  LEA R18, P5, R24, R18, 0x1 ;  /* 0x0000001218127211 */ /* 0x000fe200078a08ff */
[C---:B------:R-:W-:Y:S01]  /*24f0*/  @P1 FFMA.FTZ R21, R2.reuse, R33, +INF ;  /* 0x7f80000002151423 */ /* 0x040fe20000010021 */
[----:B------:R-:W-:-:S02]  /*2500*/  FSETP.NEU.AND P2, PT, R2, RZ, PT ;  /* 0x000000ff0200720b */ /* 0x000fc40003f4d000 */
[----:B------:R-:W-:Y:S01]  /*2510*/  FSEL R0, R3, -INF , P3 ;  /* 0xff80000003007808 */ /* 0x000fe20001800000 */
[----:B0-----:R-:W-:Y:S01]  /*2520*/  STG.E.U16 [R4.64], R25 ;  /* 0x0000001904007986 */ /* 0x001fe2000c101504 */
[----:B------:R-:W-:Y:S02]  /*2530*/  PRMT R2, R25, 0x7632, R2 ;  /* 0x0000763219027816 */ /* 0x000fe40000000002 */
[-C--:B------:R-:W-:Y:S01]  /*2540*/  LEA.HI.X.SX32 R17, R19, R28.reuse, 0x1, P4 ;  /* 0x0000001c13117211 */ /* 0x080fe200020f0eff */
[----:B--2---:R0:W-:Y:S01]  /*2550*/  STG.E.U16 [R6.64], R27 ;  /* 0x0000001b06007986 */ /* 0x0041e2000c101504 */
[----:B------:R-:W-:Y:S01]  /*2560*/  FFMA R20, R0, 0.69314718246459960938, R69 ;  /* 0x3f31721800147823 */ /* 0x000fe20000000045 */
[----:B------:R-:W-:Y:S02]  /*2570*/  LEA.HI.X.SX32 R19, R24, R28, 0x1, P5 ;  /* 0x0000001c18137211 */ /* 0x000fe400028f0eff */
[----:B----4-:R1:W-:Y:S01]  /*2580*/  STG.E.U16 [R8.64], R29 ;  /* 0x0000001d08007986 */ /* 0x0103e2000c101504 */
[----:B------:R-:W-:-:S02]  /*2590*/  PRMT R0, R29, 0x7632, R0 ;  /* 0x000076321d007816 */ /* 0x000fc40000000000 */
[----:B------:R-:W-:Y:S01]  /*25a0*/  FSEL R21, R21, -INF , P2 ;  /* 0xff80000015157808 */ /* 0x000fe20001000000 */
[----:B------:R2:W-:Y:S01]  /*25b0*/  STG.E.U16 [R10.64], R31 ;  /* 0x0000001f0a007986 */ /* 0x0005e2000c101504 */
[----:B0-----:R-:W-:-:S03]  /*25c0*/  PRMT R7, R27, 0x7632, R7 ;  /* 0x000076321b077816 */ /* 0x001fc60000000007 */
[----:B------:R2:W-:Y:S01]  /*25d0*/  STG.E.U16 [R12.64], R2 ;  /* 0x000000020c007986 */ /* 0x0005e2000c101504 */
[----:B------:R-:W-:Y:S01]  /*25e0*/  FFMA R21, R21, 0.69314718246459960938, R70 ;  /* 0x3f31721815157823 */ /* 0x000fe20000000046 */
[----:B-1----:R-:W-:Y:S02]  /*25f0*/  PRMT R9, R31, 0x7632, R9 ;  /* 0x000076321f097816 */ /* 0x002fe40000000009 */
[----:B------:R2:W-:Y:S04]  /*2600*/  STG.E.U16 [R14.64], R7 ;  /* 0x000000070e007986 */ /* 0x0005e8000c101504 */
[----:B------:R2:W-:Y:S04]  /*2610*/  STG.E.U16 [R16.64], R0 ;  /* 0x0000000010007986 */ /* 0x0005e8000c101504 */
[----:B------:R2:W-:Y:S04]  /*2620*/  STG.E.U16 [R18.64], R9 ;  /* 0x0000000912007986 */ /* 0x0005e8000c101504 */
[----:B------:R-:W-:Y:S06]  /*2630*/  BAR.SYNC.DEFER_BLOCKING 0x0 ;  /* 0x0000000000007b1d */ /* 0x000fec0000010000 */
[----:B------:R2:W-:Y:S04]  /*2640*/  STS.64 [R61], R20 ;  /* 0x000000143d007388 */ /* 0x0005e80000000a00 */
[----:B------:R-:W-:Y:S06]  /*2650*/  BAR.SYNC.DEFER_BLOCKING 0x0 ;  /* 0x0000000000007b1d */ /* 0x000fec0000010000 */
[----:B------:R-:W-:Y:S05]  /*2660*/  @P0 EXIT ;  /* 0x000000000000094d */ /* 0x000fea0003800000 */
[----:B--2---:R-:W0:Y:S01]  /*2670*/  LDS R5, [R68] ;  /* 0x0000000044057984 */ /* 0x004e220000000800 */
[----:B------:R-:W-:Y:S01]  /*2680*/  IMAD R67, R67, c[0x0][0x1cc], RZ ;  /* 0x0000730043437a24 */ /* 0x000fe200078e02ff */
[C---:B------:R-:W-:Y:S01]  /*2690*/  SHF.L.U32 R3, R66.reuse, 0x2, RZ ;  /* 0x0000000242037819 */ /* 0x040fe200000006ff */
[----:B------:R-:W-:-:S03]  /*26a0*/  IMAD.HI R66, R66, 0x4, RZ ;  /* 0x0000000442427827 */ /* 0x000fc600078e02ff */
[C---:B------:R-:W-:Y:S01]  /*26b0*/  SHF.L.U32 R2, R67.reuse, 0x2, RZ ;  /* 0x0000000243027819 */ /* 0x040fe200000006ff */
[----:B------:R-:W-:-:S03]  /*26c0*/  IMAD.HI R67, R67, 0x4, RZ ;  /* 0x0000000443437827 */ /* 0x000fc600078e02ff */
[----:B------:R-:W-:-:S04]  /*26d0*/  IADD3 R2, P0, P1, R3, c[0x0][0x180], R2 ;  /* 0x0000600003027a10 */ /* 0x000fc8000791e002 */
[----:B------:R-:W-:-:S05]  /*26e0*/  IADD3.X R3, R66, c[0x0][0x184], R67, P0, P1 ;  /* 0x0000610042037a10 */ /* 0x000fca00007e2443 */
[----:B0-----:R-:W-:Y:S01]  /*26f0*/  STG.E [R2.64], R5 ;  /* 0x0000000502007986 */ /* 0x001fe2000c101904 */
[----:B------:R-:W-:Y:S05]  /*2700*/  EXIT ;  /* 0x000000000000794d */ /* 0x000fea0003800000 */
.L_x_2:
[----:B------:R-:W-:-:S00]  /*2710*/  BRA `(.L_x_2) ;  /* 0xfffffff000007947 */ /* 0x000fc0000383ffff */
[----:B------:R-:W-:-:S00]  /*2720*/  NOP ;  /* 0x0000000000007918 */ /* 0x000fc00000000000 */
        /* <DEDUP_REMOVED lines=13> */
.L_x_3:


//--------------------- .nv.global.init           --------------------------
	.section	.nv.global.init,"aw",@progbits
.nv.global.init:
	.type		_$_str,@object
	.size		_$_str,(.L_0 - _$_str)
_$_str:
        /*0000*/ 	.byte	0x5f, 0x5f, 0x43, 0x55, 0x44, 0x41, 0x5f, 0x46, 0x54, 0x5a, 0x00
.L_0:


//--------------------- .nv.shared.attn_fwd       --------------------------
	.section	.nv.shared.attn_fwd,"aw",@nobits
	.sectionflags	@""
	.align	16
